//
// Generated by NVIDIA NVVM Compiler
//
// Compiler Build ID: CL-36424714
// Cuda compilation tools, release 13.0, V13.0.88
// Based on NVVM 20.0.0
//

.version 9.0
.target sm_100
.address_size 64

	// .globl	_Z9hash_huntPhS_
.global .align 4 .b8 precalc_xorwow_matrix[102400];
.global .align 4 .b8 precalc_xorwow_offset_matrix[102400];
.global .align 4 .b8 mrg32k3aM1[2304];
.global .align 4 .b8 mrg32k3aM2[2304];
.global .align 4 .b8 mrg32k3aM1SubSeq[2016];
.global .align 4 .b8 mrg32k3aM2SubSeq[2016];
.global .align 4 .b8 mrg32k3aM1Seq[2304];
.global .align 4 .b8 mrg32k3aM2Seq[2304];
.const .align 8 .b8 __cr_lgamma_table[72];
.const .align 1 .b8 charset[63] = {48, 49, 50, 51, 52, 53, 54, 55, 56, 57, 65, 66, 67, 68, 69, 70, 71, 72, 73, 74, 75, 76, 77, 78, 79, 80, 81, 82, 83, 84, 85, 86, 87, 88, 89, 90, 97, 98, 99, 100, 101, 102, 103, 104, 105, 106, 107, 108, 109, 110, 111, 112, 113, 114, 115, 116, 117, 118, 119, 120, 121, 122};
.const .align 4 .b8 k[256] = {152, 47, 138, 66, 145, 68, 55, 113, 207, 251, 192, 181, 165, 219, 181, 233, 91, 194, 86, 57, 241, 17, 241, 89, 164, 130, 63, 146, 213, 94, 28, 171, 152, 170, 7, 216, 1, 91, 131, 18, 190, 133, 49, 36, 195, 125, 12, 85, 116, 93, 190, 114, 254, 177, 222, 128, 167, 6, 220, 155, 116, 241, 155, 193, 193, 105, 155, 228, 134, 71, 190, 239, 198, 157, 193, 15, 204, 161, 12, 36, 111, 44, 233, 45, 170, 132, 116, 74, 220, 169, 176, 92, 218, 136, 249, 118, 82, 81, 62, 152, 109, 198, 49, 168, 200, 39, 3, 176, 199, 127, 89, 191, 243, 11, 224, 198, 71, 145, 167, 213, 81, 99, 202, 6, 103, 41, 41, 20, 133, 10, 183, 39, 56, 33, 27, 46, 252, 109, 44, 77, 19, 13, 56, 83, 84, 115, 10, 101, 187, 10, 106, 118, 46, 201, 194, 129, 133, 44, 114, 146, 161, 232, 191, 162, 75, 102, 26, 168, 112, 139, 75, 194, 163, 81, 108, 199, 25, 232, 146, 209, 36, 6, 153, 214, 133, 53, 14, 244, 112, 160, 106, 16, 22, 193, 164, 25, 8, 108, 55, 30, 76, 119, 72, 39, 181, 188, 176, 52, 179, 12, 28, 57, 74, 170, 216, 78, 79, 202, 156, 91, 243, 111, 46, 104, 238, 130, 143, 116, 111, 99, 165, 120, 20, 120, 200, 132, 8, 2, 199, 140, 250, 255, 190, 144, 235, 108, 80, 164, 247, 163, 249, 190, 242, 120, 113, 198};

.visible .entry _Z9hash_huntPhS_(
	.param .u64 .ptr .align 1 _Z9hash_huntPhS__param_0,
	.param .u64 .ptr .align 1 _Z9hash_huntPhS__param_1
)
{
	.local .align 16 .b8 	__local_depot0[432];
	.reg .b64 	%SP;
	.reg .b64 	%SPL;
	.reg .pred 	%p<160>;
	.reg .b16 	%rs<136>;
	.reg .b32 	%r<3840>;
	.reg .b64 	%rd<188>;

	mov.u64 	%SPL, __local_depot0;
	ld.param.u64 	%rd30, [_Z9hash_huntPhS__param_0];
	cvta.to.global.u64 	%rd1, %rd30;
	add.u64 	%rd2, %SPL, 0;
	add.u64 	%rd3, %SPL, 0;
	add.u64 	%rd4, %SPL, 0;
	add.u64 	%rd5, %SPL, 256;
	add.u64 	%rd6, %SPL, 304;
	add.u64 	%rd7, %SPL, 320;
	mov.u32 	%r1278, %ctaid.x;
	mov.u32 	%r1279, %ntid.x;
	mov.u32 	%r1280, %tid.x;
	mad.lo.s32 	%r1, %r1278, %r1279, %r1280;
	cvt.u64.u32 	%rd185, %r1278;
	mov.b32 	%r3499, -615985083;
	mov.b32 	%r1281, -1377575096;
	st.local.v2.u32 	[%rd5], {%r1281, %r3499};
	mov.b32 	%r3501, -123459836;
	mov.b32 	%r3500, -965257515;
	st.local.v2.u32 	[%rd5+8], {%r3500, %r3501};
	mov.b32 	%r3503, -733658551;
	mov.b32 	%r3502, -589760388;
	st.local.v2.u32 	[%rd5+16], {%r3502, %r3503};
	setp.eq.s32 	%p1, %r1, 0;
	@%p1 bra 	$L__BB0_115;
	cvt.s64.s32 	%rd184, %r1;
	mov.b32 	%r3194, 0;
	mov.b32 	%r3499, -615985083;
	mov.b32 	%r3500, -965257515;
	mov.b32 	%r3501, -123459836;
	mov.b32 	%r3502, -589760388;
	mov.b32 	%r3503, -733658551;
$L__BB0_2:
	mov.u64 	%rd10, %rd184;
	and.b64  	%rd11, %rd10, 3;
	setp.eq.s64 	%p2, %rd11, 0;
	@%p2 bra 	$L__BB0_114;
	mul.wide.u32 	%rd38, %r3194, 3200;
	mov.u64 	%rd39, precalc_xorwow_matrix;
	add.s64 	%rd12, %rd39, %rd38;
	mov.b32 	%r3499, 0;
	mov.u32 	%r3500, %r3499;
	mov.u32 	%r3501, %r3499;
	mov.u32 	%r3502, %r3499;
	mov.u32 	%r3503, %r3499;
	mov.u32 	%r3205, %r3499;
$L__BB0_4:
	mul.wide.u32 	%rd40, %r3205, 4;
	add.s64 	%rd41, %rd5, %rd40;
	ld.local.u32 	%r19, [%rd41+4];
	shl.b32 	%r20, %r3205, 5;
	mov.b32 	%r3211, 0;
$L__BB0_5:
	.pragma "nounroll";
	shr.u32 	%r1290, %r19, %r3211;
	and.b32  	%r1291, %r1290, 1;
	setp.eq.b32 	%p3, %r1291, 1;
	not.pred 	%p4, %p3;
	add.s32 	%r1292, %r20, %r3211;
	mul.lo.s32 	%r1293, %r1292, 5;
	mul.wide.u32 	%rd42, %r1293, 4;
	add.s64 	%rd13, %rd12, %rd42;
	@%p4 bra 	$L__BB0_7;
	ld.global.u32 	%r1294, [%rd13];
	xor.b32  	%r3499, %r3499, %r1294;
	ld.global.u32 	%r1295, [%rd13+4];
	xor.b32  	%r3500, %r3500, %r1295;
	ld.global.u32 	%r1296, [%rd13+8];
	xor.b32  	%r3501, %r3501, %r1296;
	ld.global.u32 	%r1297, [%rd13+12];
	xor.b32  	%r3502, %r3502, %r1297;
	ld.global.u32 	%r1298, [%rd13+16];
	xor.b32  	%r3503, %r3503, %r1298;
$L__BB0_7:
	and.b32  	%r1300, %r1290, 2;
	setp.eq.s32 	%p5, %r1300, 0;
	@%p5 bra 	$L__BB0_9;
	ld.global.u32 	%r1301, [%rd13+20];
	xor.b32  	%r3499, %r3499, %r1301;
	ld.global.u32 	%r1302, [%rd13+24];
	xor.b32  	%r3500, %r3500, %r1302;
	ld.global.u32 	%r1303, [%rd13+28];
	xor.b32  	%r3501, %r3501, %r1303;
	ld.global.u32 	%r1304, [%rd13+32];
	xor.b32  	%r3502, %r3502, %r1304;
	ld.global.u32 	%r1305, [%rd13+36];
	xor.b32  	%r3503, %r3503, %r1305;
$L__BB0_9:
	and.b32  	%r1307, %r1290, 4;
	setp.eq.s32 	%p6, %r1307, 0;
	@%p6 bra 	$L__BB0_11;
	ld.global.u32 	%r1308, [%rd13+40];
	xor.b32  	%r3499, %r3499, %r1308;
	ld.global.u32 	%r1309, [%rd13+44];
	xor.b32  	%r3500, %r3500, %r1309;
	ld.global.u32 	%r1310, [%rd13+48];
	xor.b32  	%r3501, %r3501, %r1310;
	ld.global.u32 	%r1311, [%rd13+52];
	xor.b32  	%r3502, %r3502, %r1311;
	ld.global.u32 	%r1312, [%rd13+56];
	xor.b32  	%r3503, %r3503, %r1312;
$L__BB0_11:
	and.b32  	%r1314, %r1290, 8;
	setp.eq.s32 	%p7, %r1314, 0;
	@%p7 bra 	$L__BB0_13;
	ld.global.u32 	%r1315, [%rd13+60];
	xor.b32  	%r3499, %r3499, %r1315;
	ld.global.u32 	%r1316, [%rd13+64];
	xor.b32  	%r3500, %r3500, %r1316;
	ld.global.u32 	%r1317, [%rd13+68];
	xor.b32  	%r3501, %r3501, %r1317;
	ld.global.u32 	%r1318, [%rd13+72];
	xor.b32  	%r3502, %r3502, %r1318;
	ld.global.u32 	%r1319, [%rd13+76];
	xor.b32  	%r3503, %r3503, %r1319;
$L__BB0_13:
	and.b32  	%r1321, %r1290, 16;
	setp.eq.s32 	%p8, %r1321, 0;
	@%p8 bra 	$L__BB0_15;
	ld.global.u32 	%r1322, [%rd13+80];
	xor.b32  	%r3499, %r3499, %r1322;
	ld.global.u32 	%r1323, [%rd13+84];
	xor.b32  	%r3500, %r3500, %r1323;
	ld.global.u32 	%r1324, [%rd13+88];
	xor.b32  	%r3501, %r3501, %r1324;
	ld.global.u32 	%r1325, [%rd13+92];
	xor.b32  	%r3502, %r3502, %r1325;
	ld.global.u32 	%r1326, [%rd13+96];
	xor.b32  	%r3503, %r3503, %r1326;
$L__BB0_15:
	and.b32  	%r1328, %r1290, 32;
	setp.eq.s32 	%p9, %r1328, 0;
	@%p9 bra 	$L__BB0_17;
	ld.global.u32 	%r1329, [%rd13+100];
	xor.b32  	%r3499, %r3499, %r1329;
	ld.global.u32 	%r1330, [%rd13+104];
	xor.b32  	%r3500, %r3500, %r1330;
	ld.global.u32 	%r1331, [%rd13+108];
	xor.b32  	%r3501, %r3501, %r1331;
	ld.global.u32 	%r1332, [%rd13+112];
	xor.b32  	%r3502, %r3502, %r1332;
	ld.global.u32 	%r1333, [%rd13+116];
	xor.b32  	%r3503, %r3503, %r1333;
$L__BB0_17:
	and.b32  	%r1335, %r1290, 64;
	setp.eq.s32 	%p10, %r1335, 0;
	@%p10 bra 	$L__BB0_19;
	ld.global.u32 	%r1336, [%rd13+120];
	xor.b32  	%r3499, %r3499, %r1336;
	ld.global.u32 	%r1337, [%rd13+124];
	xor.b32  	%r3500, %r3500, %r1337;
	ld.global.u32 	%r1338, [%rd13+128];
	xor.b32  	%r3501, %r3501, %r1338;
	ld.global.u32 	%r1339, [%rd13+132];
	xor.b32  	%r3502, %r3502, %r1339;
	ld.global.u32 	%r1340, [%rd13+136];
	xor.b32  	%r3503, %r3503, %r1340;
$L__BB0_19:
	and.b32  	%r1342, %r1290, 128;
	setp.eq.s32 	%p11, %r1342, 0;
	@%p11 bra 	$L__BB0_21;
	ld.global.u32 	%r1343, [%rd13+140];
	xor.b32  	%r3499, %r3499, %r1343;
	ld.global.u32 	%r1344, [%rd13+144];
	xor.b32  	%r3500, %r3500, %r1344;
	ld.global.u32 	%r1345, [%rd13+148];
	xor.b32  	%r3501, %r3501, %r1345;
	ld.global.u32 	%r1346, [%rd13+152];
	xor.b32  	%r3502, %r3502, %r1346;
	ld.global.u32 	%r1347, [%rd13+156];
	xor.b32  	%r3503, %r3503, %r1347;
$L__BB0_21:
	and.b32  	%r1349, %r1290, 256;
	setp.eq.s32 	%p12, %r1349, 0;
	@%p12 bra 	$L__BB0_23;
	ld.global.u32 	%r1350, [%rd13+160];
	xor.b32  	%r3499, %r3499, %r1350;
	ld.global.u32 	%r1351, [%rd13+164];
	xor.b32  	%r3500, %r3500, %r1351;
	ld.global.u32 	%r1352, [%rd13+168];
	xor.b32  	%r3501, %r3501, %r1352;
	ld.global.u32 	%r1353, [%rd13+172];
	xor.b32  	%r3502, %r3502, %r1353;
	ld.global.u32 	%r1354, [%rd13+176];
	xor.b32  	%r3503, %r3503, %r1354;
$L__BB0_23:
	and.b32  	%r1356, %r1290, 512;
	setp.eq.s32 	%p13, %r1356, 0;
	@%p13 bra 	$L__BB0_25;
	ld.global.u32 	%r1357, [%rd13+180];
	xor.b32  	%r3499, %r3499, %r1357;
	ld.global.u32 	%r1358, [%rd13+184];
	xor.b32  	%r3500, %r3500, %r1358;
	ld.global.u32 	%r1359, [%rd13+188];
	xor.b32  	%r3501, %r3501, %r1359;
	ld.global.u32 	%r1360, [%rd13+192];
	xor.b32  	%r3502, %r3502, %r1360;
	ld.global.u32 	%r1361, [%rd13+196];
	xor.b32  	%r3503, %r3503, %r1361;
$L__BB0_25:
	and.b32  	%r1363, %r1290, 1024;
	setp.eq.s32 	%p14, %r1363, 0;
	@%p14 bra 	$L__BB0_27;
	ld.global.u32 	%r1364, [%rd13+200];
	xor.b32  	%r3499, %r3499, %r1364;
	ld.global.u32 	%r1365, [%rd13+204];
	xor.b32  	%r3500, %r3500, %r1365;
	ld.global.u32 	%r1366, [%rd13+208];
	xor.b32  	%r3501, %r3501, %r1366;
	ld.global.u32 	%r1367, [%rd13+212];
	xor.b32  	%r3502, %r3502, %r1367;
	ld.global.u32 	%r1368, [%rd13+216];
	xor.b32  	%r3503, %r3503, %r1368;
$L__BB0_27:
	and.b32  	%r1370, %r1290, 2048;
	setp.eq.s32 	%p15, %r1370, 0;
	@%p15 bra 	$L__BB0_29;
	ld.global.u32 	%r1371, [%rd13+220];
	xor.b32  	%r3499, %r3499, %r1371;
	ld.global.u32 	%r1372, [%rd13+224];
	xor.b32  	%r3500, %r3500, %r1372;
	ld.global.u32 	%r1373, [%rd13+228];
	xor.b32  	%r3501, %r3501, %r1373;
	ld.global.u32 	%r1374, [%rd13+232];
	xor.b32  	%r3502, %r3502, %r1374;
	ld.global.u32 	%r1375, [%rd13+236];
	xor.b32  	%r3503, %r3503, %r1375;
$L__BB0_29:
	and.b32  	%r1377, %r1290, 4096;
	setp.eq.s32 	%p16, %r1377, 0;
	@%p16 bra 	$L__BB0_31;
	ld.global.u32 	%r1378, [%rd13+240];
	xor.b32  	%r3499, %r3499, %r1378;
	ld.global.u32 	%r1379, [%rd13+244];
	xor.b32  	%r3500, %r3500, %r1379;
	ld.global.u32 	%r1380, [%rd13+248];
	xor.b32  	%r3501, %r3501, %r1380;
	ld.global.u32 	%r1381, [%rd13+252];
	xor.b32  	%r3502, %r3502, %r1381;
	ld.global.u32 	%r1382, [%rd13+256];
	xor.b32  	%r3503, %r3503, %r1382;
$L__BB0_31:
	and.b32  	%r1384, %r1290, 8192;
	setp.eq.s32 	%p17, %r1384, 0;
	@%p17 bra 	$L__BB0_33;
	ld.global.u32 	%r1385, [%rd13+260];
	xor.b32  	%r3499, %r3499, %r1385;
	ld.global.u32 	%r1386, [%rd13+264];
	xor.b32  	%r3500, %r3500, %r1386;
	ld.global.u32 	%r1387, [%rd13+268];
	xor.b32  	%r3501, %r3501, %r1387;
	ld.global.u32 	%r1388, [%rd13+272];
	xor.b32  	%r3502, %r3502, %r1388;
	ld.global.u32 	%r1389, [%rd13+276];
	xor.b32  	%r3503, %r3503, %r1389;
$L__BB0_33:
	and.b32  	%r1391, %r1290, 16384;
	setp.eq.s32 	%p18, %r1391, 0;
	@%p18 bra 	$L__BB0_35;
	ld.global.u32 	%r1392, [%rd13+280];
	xor.b32  	%r3499, %r3499, %r1392;
	ld.global.u32 	%r1393, [%rd13+284];
	xor.b32  	%r3500, %r3500, %r1393;
	ld.global.u32 	%r1394, [%rd13+288];
	xor.b32  	%r3501, %r3501, %r1394;
	ld.global.u32 	%r1395, [%rd13+292];
	xor.b32  	%r3502, %r3502, %r1395;
	ld.global.u32 	%r1396, [%rd13+296];
	xor.b32  	%r3503, %r3503, %r1396;
$L__BB0_35:
	and.b32  	%r1398, %r1290, 32768;
	setp.eq.s32 	%p19, %r1398, 0;
	@%p19 bra 	$L__BB0_37;
	ld.global.u32 	%r1399, [%rd13+300];
	xor.b32  	%r3499, %r3499, %r1399;
	ld.global.u32 	%r1400, [%rd13+304];
	xor.b32  	%r3500, %r3500, %r1400;
	ld.global.u32 	%r1401, [%rd13+308];
	xor.b32  	%r3501, %r3501, %r1401;
	ld.global.u32 	%r1402, [%rd13+312];
	xor.b32  	%r3502, %r3502, %r1402;
	ld.global.u32 	%r1403, [%rd13+316];
	xor.b32  	%r3503, %r3503, %r1403;
$L__BB0_37:
	add.s32 	%r3211, %r3211, 16;
	setp.ne.s32 	%p20, %r3211, 32;
	@%p20 bra 	$L__BB0_5;
	mad.lo.s32 	%r1404, %r3205, -31, %r20;
	add.s32 	%r3205, %r1404, 1;
	setp.ne.s32 	%p21, %r3205, 5;
	@%p21 bra 	$L__BB0_4;
	st.local.u32 	[%rd5+4], %r3499;
	st.local.v2.u32 	[%rd5+8], {%r3500, %r3501};
	st.local.v2.u32 	[%rd5+16], {%r3502, %r3503};
	setp.eq.s64 	%p22, %rd11, 1;
	@%p22 bra 	$L__BB0_114;
	mov.b32 	%r3499, 0;
	mov.u32 	%r3500, %r3499;
	mov.u32 	%r3501, %r3499;
	mov.u32 	%r3502, %r3499;
	mov.u32 	%r3503, %r3499;
	mov.u32 	%r3297, %r3499;
$L__BB0_41:
	mul.wide.u32 	%rd43, %r3297, 4;
	add.s64 	%rd44, %rd5, %rd43;
	ld.local.u32 	%r195, [%rd44+4];
	shl.b32 	%r196, %r3297, 5;
	mov.b32 	%r3303, 0;
$L__BB0_42:
	.pragma "nounroll";
	shr.u32 	%r1407, %r195, %r3303;
	and.b32  	%r1408, %r1407, 1;
	setp.eq.b32 	%p23, %r1408, 1;
	not.pred 	%p24, %p23;
	add.s32 	%r1409, %r196, %r3303;
	mul.lo.s32 	%r1410, %r1409, 5;
	mul.wide.u32 	%rd45, %r1410, 4;
	add.s64 	%rd14, %rd12, %rd45;
	@%p24 bra 	$L__BB0_44;
	ld.global.u32 	%r1411, [%rd14];
	xor.b32  	%r3499, %r3499, %r1411;
	ld.global.u32 	%r1412, [%rd14+4];
	xor.b32  	%r3500, %r3500, %r1412;
	ld.global.u32 	%r1413, [%rd14+8];
	xor.b32  	%r3501, %r3501, %r1413;
	ld.global.u32 	%r1414, [%rd14+12];
	xor.b32  	%r3502, %r3502, %r1414;
	ld.global.u32 	%r1415, [%rd14+16];
	xor.b32  	%r3503, %r3503, %r1415;
$L__BB0_44:
	and.b32  	%r1417, %r1407, 2;
	setp.eq.s32 	%p25, %r1417, 0;
	@%p25 bra 	$L__BB0_46;
	ld.global.u32 	%r1418, [%rd14+20];
	xor.b32  	%r3499, %r3499, %r1418;
	ld.global.u32 	%r1419, [%rd14+24];
	xor.b32  	%r3500, %r3500, %r1419;
	ld.global.u32 	%r1420, [%rd14+28];
	xor.b32  	%r3501, %r3501, %r1420;
	ld.global.u32 	%r1421, [%rd14+32];
	xor.b32  	%r3502, %r3502, %r1421;
	ld.global.u32 	%r1422, [%rd14+36];
	xor.b32  	%r3503, %r3503, %r1422;
$L__BB0_46:
	and.b32  	%r1424, %r1407, 4;
	setp.eq.s32 	%p26, %r1424, 0;
	@%p26 bra 	$L__BB0_48;
	ld.global.u32 	%r1425, [%rd14+40];
	xor.b32  	%r3499, %r3499, %r1425;
	ld.global.u32 	%r1426, [%rd14+44];
	xor.b32  	%r3500, %r3500, %r1426;
	ld.global.u32 	%r1427, [%rd14+48];
	xor.b32  	%r3501, %r3501, %r1427;
	ld.global.u32 	%r1428, [%rd14+52];
	xor.b32  	%r3502, %r3502, %r1428;
	ld.global.u32 	%r1429, [%rd14+56];
	xor.b32  	%r3503, %r3503, %r1429;
$L__BB0_48:
	and.b32  	%r1431, %r1407, 8;
	setp.eq.s32 	%p27, %r1431, 0;
	@%p27 bra 	$L__BB0_50;
	ld.global.u32 	%r1432, [%rd14+60];
	xor.b32  	%r3499, %r3499, %r1432;
	ld.global.u32 	%r1433, [%rd14+64];
	xor.b32  	%r3500, %r3500, %r1433;
	ld.global.u32 	%r1434, [%rd14+68];
	xor.b32  	%r3501, %r3501, %r1434;
	ld.global.u32 	%r1435, [%rd14+72];
	xor.b32  	%r3502, %r3502, %r1435;
	ld.global.u32 	%r1436, [%rd14+76];
	xor.b32  	%r3503, %r3503, %r1436;
$L__BB0_50:
	and.b32  	%r1438, %r1407, 16;
	setp.eq.s32 	%p28, %r1438, 0;
	@%p28 bra 	$L__BB0_52;
	ld.global.u32 	%r1439, [%rd14+80];
	xor.b32  	%r3499, %r3499, %r1439;
	ld.global.u32 	%r1440, [%rd14+84];
	xor.b32  	%r3500, %r3500, %r1440;
	ld.global.u32 	%r1441, [%rd14+88];
	xor.b32  	%r3501, %r3501, %r1441;
	ld.global.u32 	%r1442, [%rd14+92];
	xor.b32  	%r3502, %r3502, %r1442;
	ld.global.u32 	%r1443, [%rd14+96];
	xor.b32  	%r3503, %r3503, %r1443;
$L__BB0_52:
	and.b32  	%r1445, %r1407, 32;
	setp.eq.s32 	%p29, %r1445, 0;
	@%p29 bra 	$L__BB0_54;
	ld.global.u32 	%r1446, [%rd14+100];
	xor.b32  	%r3499, %r3499, %r1446;
	ld.global.u32 	%r1447, [%rd14+104];
	xor.b32  	%r3500, %r3500, %r1447;
	ld.global.u32 	%r1448, [%rd14+108];
	xor.b32  	%r3501, %r3501, %r1448;
	ld.global.u32 	%r1449, [%rd14+112];
	xor.b32  	%r3502, %r3502, %r1449;
	ld.global.u32 	%r1450, [%rd14+116];
	xor.b32  	%r3503, %r3503, %r1450;
$L__BB0_54:
	and.b32  	%r1452, %r1407, 64;
	setp.eq.s32 	%p30, %r1452, 0;
	@%p30 bra 	$L__BB0_56;
	ld.global.u32 	%r1453, [%rd14+120];
	xor.b32  	%r3499, %r3499, %r1453;
	ld.global.u32 	%r1454, [%rd14+124];
	xor.b32  	%r3500, %r3500, %r1454;
	ld.global.u32 	%r1455, [%rd14+128];
	xor.b32  	%r3501, %r3501, %r1455;
	ld.global.u32 	%r1456, [%rd14+132];
	xor.b32  	%r3502, %r3502, %r1456;
	ld.global.u32 	%r1457, [%rd14+136];
	xor.b32  	%r3503, %r3503, %r1457;
$L__BB0_56:
	and.b32  	%r1459, %r1407, 128;
	setp.eq.s32 	%p31, %r1459, 0;
	@%p31 bra 	$L__BB0_58;
	ld.global.u32 	%r1460, [%rd14+140];
	xor.b32  	%r3499, %r3499, %r1460;
	ld.global.u32 	%r1461, [%rd14+144];
	xor.b32  	%r3500, %r3500, %r1461;
	ld.global.u32 	%r1462, [%rd14+148];
	xor.b32  	%r3501, %r3501, %r1462;
	ld.global.u32 	%r1463, [%rd14+152];
	xor.b32  	%r3502, %r3502, %r1463;
	ld.global.u32 	%r1464, [%rd14+156];
	xor.b32  	%r3503, %r3503, %r1464;
$L__BB0_58:
	and.b32  	%r1466, %r1407, 256;
	setp.eq.s32 	%p32, %r1466, 0;
	@%p32 bra 	$L__BB0_60;
	ld.global.u32 	%r1467, [%rd14+160];
	xor.b32  	%r3499, %r3499, %r1467;
	ld.global.u32 	%r1468, [%rd14+164];
	xor.b32  	%r3500, %r3500, %r1468;
	ld.global.u32 	%r1469, [%rd14+168];
	xor.b32  	%r3501, %r3501, %r1469;
	ld.global.u32 	%r1470, [%rd14+172];
	xor.b32  	%r3502, %r3502, %r1470;
	ld.global.u32 	%r1471, [%rd14+176];
	xor.b32  	%r3503, %r3503, %r1471;
$L__BB0_60:
	and.b32  	%r1473, %r1407, 512;
	setp.eq.s32 	%p33, %r1473, 0;
	@%p33 bra 	$L__BB0_62;
	ld.global.u32 	%r1474, [%rd14+180];
	xor.b32  	%r3499, %r3499, %r1474;
	ld.global.u32 	%r1475, [%rd14+184];
	xor.b32  	%r3500, %r3500, %r1475;
	ld.global.u32 	%r1476, [%rd14+188];
	xor.b32  	%r3501, %r3501, %r1476;
	ld.global.u32 	%r1477, [%rd14+192];
	xor.b32  	%r3502, %r3502, %r1477;
	ld.global.u32 	%r1478, [%rd14+196];
	xor.b32  	%r3503, %r3503, %r1478;
$L__BB0_62:
	and.b32  	%r1480, %r1407, 1024;
	setp.eq.s32 	%p34, %r1480, 0;
	@%p34 bra 	$L__BB0_64;
	ld.global.u32 	%r1481, [%rd14+200];
	xor.b32  	%r3499, %r3499, %r1481;
	ld.global.u32 	%r1482, [%rd14+204];
	xor.b32  	%r3500, %r3500, %r1482;
	ld.global.u32 	%r1483, [%rd14+208];
	xor.b32  	%r3501, %r3501, %r1483;
	ld.global.u32 	%r1484, [%rd14+212];
	xor.b32  	%r3502, %r3502, %r1484;
	ld.global.u32 	%r1485, [%rd14+216];
	xor.b32  	%r3503, %r3503, %r1485;
$L__BB0_64:
	and.b32  	%r1487, %r1407, 2048;
	setp.eq.s32 	%p35, %r1487, 0;
	@%p35 bra 	$L__BB0_66;
	ld.global.u32 	%r1488, [%rd14+220];
	xor.b32  	%r3499, %r3499, %r1488;
	ld.global.u32 	%r1489, [%rd14+224];
	xor.b32  	%r3500, %r3500, %r1489;
	ld.global.u32 	%r1490, [%rd14+228];
	xor.b32  	%r3501, %r3501, %r1490;
	ld.global.u32 	%r1491, [%rd14+232];
	xor.b32  	%r3502, %r3502, %r1491;
	ld.global.u32 	%r1492, [%rd14+236];
	xor.b32  	%r3503, %r3503, %r1492;
$L__BB0_66:
	and.b32  	%r1494, %r1407, 4096;
	setp.eq.s32 	%p36, %r1494, 0;
	@%p36 bra 	$L__BB0_68;
	ld.global.u32 	%r1495, [%rd14+240];
	xor.b32  	%r3499, %r3499, %r1495;
	ld.global.u32 	%r1496, [%rd14+244];
	xor.b32  	%r3500, %r3500, %r1496;
	ld.global.u32 	%r1497, [%rd14+248];
	xor.b32  	%r3501, %r3501, %r1497;
	ld.global.u32 	%r1498, [%rd14+252];
	xor.b32  	%r3502, %r3502, %r1498;
	ld.global.u32 	%r1499, [%rd14+256];
	xor.b32  	%r3503, %r3503, %r1499;
$L__BB0_68:
	and.b32  	%r1501, %r1407, 8192;
	setp.eq.s32 	%p37, %r1501, 0;
	@%p37 bra 	$L__BB0_70;
	ld.global.u32 	%r1502, [%rd14+260];
	xor.b32  	%r3499, %r3499, %r1502;
	ld.global.u32 	%r1503, [%rd14+264];
	xor.b32  	%r3500, %r3500, %r1503;
	ld.global.u32 	%r1504, [%rd14+268];
	xor.b32  	%r3501, %r3501, %r1504;
	ld.global.u32 	%r1505, [%rd14+272];
	xor.b32  	%r3502, %r3502, %r1505;
	ld.global.u32 	%r1506, [%rd14+276];
	xor.b32  	%r3503, %r3503, %r1506;
$L__BB0_70:
	and.b32  	%r1508, %r1407, 16384;
	setp.eq.s32 	%p38, %r1508, 0;
	@%p38 bra 	$L__BB0_72;
	ld.global.u32 	%r1509, [%rd14+280];
	xor.b32  	%r3499, %r3499, %r1509;
	ld.global.u32 	%r1510, [%rd14+284];
	xor.b32  	%r3500, %r3500, %r1510;
	ld.global.u32 	%r1511, [%rd14+288];
	xor.b32  	%r3501, %r3501, %r1511;
	ld.global.u32 	%r1512, [%rd14+292];
	xor.b32  	%r3502, %r3502, %r1512;
	ld.global.u32 	%r1513, [%rd14+296];
	xor.b32  	%r3503, %r3503, %r1513;
$L__BB0_72:
	and.b32  	%r1515, %r1407, 32768;
	setp.eq.s32 	%p39, %r1515, 0;
	@%p39 bra 	$L__BB0_74;
	ld.global.u32 	%r1516, [%rd14+300];
	xor.b32  	%r3499, %r3499, %r1516;
	ld.global.u32 	%r1517, [%rd14+304];
	xor.b32  	%r3500, %r3500, %r1517;
	ld.global.u32 	%r1518, [%rd14+308];
	xor.b32  	%r3501, %r3501, %r1518;
	ld.global.u32 	%r1519, [%rd14+312];
	xor.b32  	%r3502, %r3502, %r1519;
	ld.global.u32 	%r1520, [%rd14+316];
	xor.b32  	%r3503, %r3503, %r1520;
$L__BB0_74:
	add.s32 	%r3303, %r3303, 16;
	setp.ne.s32 	%p40, %r3303, 32;
	@%p40 bra 	$L__BB0_42;
	mad.lo.s32 	%r1521, %r3297, -31, %r196;
	add.s32 	%r3297, %r1521, 1;
	setp.ne.s32 	%p41, %r3297, 5;
	@%p41 bra 	$L__BB0_41;
	st.local.u32 	[%rd5+4], %r3499;
	st.local.v2.u32 	[%rd5+8], {%r3500, %r3501};
	st.local.v2.u32 	[%rd5+16], {%r3502, %r3503};
	setp.ne.s64 	%p42, %rd11, 3;
	@%p42 bra 	$L__BB0_114;
	mov.b32 	%r3499, 0;
	mov.u32 	%r3500, %r3499;
	mov.u32 	%r3501, %r3499;
	mov.u32 	%r3502, %r3499;
	mov.u32 	%r3503, %r3499;
	mov.u32 	%r3389, %r3499;
$L__BB0_78:
	mul.wide.u32 	%rd46, %r3389, 4;
	add.s64 	%rd47, %rd5, %rd46;
	ld.local.u32 	%r371, [%rd47+4];
	shl.b32 	%r372, %r3389, 5;
	mov.b32 	%r3395, 0;
$L__BB0_79:
	.pragma "nounroll";
	shr.u32 	%r1524, %r371, %r3395;
	and.b32  	%r1525, %r1524, 1;
	setp.eq.b32 	%p43, %r1525, 1;
	not.pred 	%p44, %p43;
	add.s32 	%r1526, %r372, %r3395;
	mul.lo.s32 	%r1527, %r1526, 5;
	mul.wide.u32 	%rd48, %r1527, 4;
	add.s64 	%rd15, %rd12, %rd48;
	@%p44 bra 	$L__BB0_81;
	ld.global.u32 	%r1528, [%rd15];
	xor.b32  	%r3499, %r3499, %r1528;
	ld.global.u32 	%r1529, [%rd15+4];
	xor.b32  	%r3500, %r3500, %r1529;
	ld.global.u32 	%r1530, [%rd15+8];
	xor.b32  	%r3501, %r3501, %r1530;
	ld.global.u32 	%r1531, [%rd15+12];
	xor.b32  	%r3502, %r3502, %r1531;
	ld.global.u32 	%r1532, [%rd15+16];
	xor.b32  	%r3503, %r3503, %r1532;
$L__BB0_81:
	and.b32  	%r1534, %r1524, 2;
	setp.eq.s32 	%p45, %r1534, 0;
	@%p45 bra 	$L__BB0_83;
	ld.global.u32 	%r1535, [%rd15+20];
	xor.b32  	%r3499, %r3499, %r1535;
	ld.global.u32 	%r1536, [%rd15+24];
	xor.b32  	%r3500, %r3500, %r1536;
	ld.global.u32 	%r1537, [%rd15+28];
	xor.b32  	%r3501, %r3501, %r1537;
	ld.global.u32 	%r1538, [%rd15+32];
	xor.b32  	%r3502, %r3502, %r1538;
	ld.global.u32 	%r1539, [%rd15+36];
	xor.b32  	%r3503, %r3503, %r1539;
$L__BB0_83:
	and.b32  	%r1541, %r1524, 4;
	setp.eq.s32 	%p46, %r1541, 0;
	@%p46 bra 	$L__BB0_85;
	ld.global.u32 	%r1542, [%rd15+40];
	xor.b32  	%r3499, %r3499, %r1542;
	ld.global.u32 	%r1543, [%rd15+44];
	xor.b32  	%r3500, %r3500, %r1543;
	ld.global.u32 	%r1544, [%rd15+48];
	xor.b32  	%r3501, %r3501, %r1544;
	ld.global.u32 	%r1545, [%rd15+52];
	xor.b32  	%r3502, %r3502, %r1545;
	ld.global.u32 	%r1546, [%rd15+56];
	xor.b32  	%r3503, %r3503, %r1546;
$L__BB0_85:
	and.b32  	%r1548, %r1524, 8;
	setp.eq.s32 	%p47, %r1548, 0;
	@%p47 bra 	$L__BB0_87;
	ld.global.u32 	%r1549, [%rd15+60];
	xor.b32  	%r3499, %r3499, %r1549;
	ld.global.u32 	%r1550, [%rd15+64];
	xor.b32  	%r3500, %r3500, %r1550;
	ld.global.u32 	%r1551, [%rd15+68];
	xor.b32  	%r3501, %r3501, %r1551;
	ld.global.u32 	%r1552, [%rd15+72];
	xor.b32  	%r3502, %r3502, %r1552;
	ld.global.u32 	%r1553, [%rd15+76];
	xor.b32  	%r3503, %r3503, %r1553;
$L__BB0_87:
	and.b32  	%r1555, %r1524, 16;
	setp.eq.s32 	%p48, %r1555, 0;
	@%p48 bra 	$L__BB0_89;
	ld.global.u32 	%r1556, [%rd15+80];
	xor.b32  	%r3499, %r3499, %r1556;
	ld.global.u32 	%r1557, [%rd15+84];
	xor.b32  	%r3500, %r3500, %r1557;
	ld.global.u32 	%r1558, [%rd15+88];
	xor.b32  	%r3501, %r3501, %r1558;
	ld.global.u32 	%r1559, [%rd15+92];
	xor.b32  	%r3502, %r3502, %r1559;
	ld.global.u32 	%r1560, [%rd15+96];
	xor.b32  	%r3503, %r3503, %r1560;
$L__BB0_89:
	and.b32  	%r1562, %r1524, 32;
	setp.eq.s32 	%p49, %r1562, 0;
	@%p49 bra 	$L__BB0_91;
	ld.global.u32 	%r1563, [%rd15+100];
	xor.b32  	%r3499, %r3499, %r1563;
	ld.global.u32 	%r1564, [%rd15+104];
	xor.b32  	%r3500, %r3500, %r1564;
	ld.global.u32 	%r1565, [%rd15+108];
	xor.b32  	%r3501, %r3501, %r1565;
	ld.global.u32 	%r1566, [%rd15+112];
	xor.b32  	%r3502, %r3502, %r1566;
	ld.global.u32 	%r1567, [%rd15+116];
	xor.b32  	%r3503, %r3503, %r1567;
$L__BB0_91:
	and.b32  	%r1569, %r1524, 64;
	setp.eq.s32 	%p50, %r1569, 0;
	@%p50 bra 	$L__BB0_93;
	ld.global.u32 	%r1570, [%rd15+120];
	xor.b32  	%r3499, %r3499, %r1570;
	ld.global.u32 	%r1571, [%rd15+124];
	xor.b32  	%r3500, %r3500, %r1571;
	ld.global.u32 	%r1572, [%rd15+128];
	xor.b32  	%r3501, %r3501, %r1572;
	ld.global.u32 	%r1573, [%rd15+132];
	xor.b32  	%r3502, %r3502, %r1573;
	ld.global.u32 	%r1574, [%rd15+136];
	xor.b32  	%r3503, %r3503, %r1574;
$L__BB0_93:
	and.b32  	%r1576, %r1524, 128;
	setp.eq.s32 	%p51, %r1576, 0;
	@%p51 bra 	$L__BB0_95;
	ld.global.u32 	%r1577, [%rd15+140];
	xor.b32  	%r3499, %r3499, %r1577;
	ld.global.u32 	%r1578, [%rd15+144];
	xor.b32  	%r3500, %r3500, %r1578;
	ld.global.u32 	%r1579, [%rd15+148];
	xor.b32  	%r3501, %r3501, %r1579;
	ld.global.u32 	%r1580, [%rd15+152];
	xor.b32  	%r3502, %r3502, %r1580;
	ld.global.u32 	%r1581, [%rd15+156];
	xor.b32  	%r3503, %r3503, %r1581;
$L__BB0_95:
	and.b32  	%r1583, %r1524, 256;
	setp.eq.s32 	%p52, %r1583, 0;
	@%p52 bra 	$L__BB0_97;
	ld.global.u32 	%r1584, [%rd15+160];
	xor.b32  	%r3499, %r3499, %r1584;
	ld.global.u32 	%r1585, [%rd15+164];
	xor.b32  	%r3500, %r3500, %r1585;
	ld.global.u32 	%r1586, [%rd15+168];
	xor.b32  	%r3501, %r3501, %r1586;
	ld.global.u32 	%r1587, [%rd15+172];
	xor.b32  	%r3502, %r3502, %r1587;
	ld.global.u32 	%r1588, [%rd15+176];
	xor.b32  	%r3503, %r3503, %r1588;
$L__BB0_97:
	and.b32  	%r1590, %r1524, 512;
	setp.eq.s32 	%p53, %r1590, 0;
	@%p53 bra 	$L__BB0_99;
	ld.global.u32 	%r1591, [%rd15+180];
	xor.b32  	%r3499, %r3499, %r1591;
	ld.global.u32 	%r1592, [%rd15+184];
	xor.b32  	%r3500, %r3500, %r1592;
	ld.global.u32 	%r1593, [%rd15+188];
	xor.b32  	%r3501, %r3501, %r1593;
	ld.global.u32 	%r1594, [%rd15+192];
	xor.b32  	%r3502, %r3502, %r1594;
	ld.global.u32 	%r1595, [%rd15+196];
	xor.b32  	%r3503, %r3503, %r1595;
$L__BB0_99:
	and.b32  	%r1597, %r1524, 1024;
	setp.eq.s32 	%p54, %r1597, 0;
	@%p54 bra 	$L__BB0_101;
	ld.global.u32 	%r1598, [%rd15+200];
	xor.b32  	%r3499, %r3499, %r1598;
	ld.global.u32 	%r1599, [%rd15+204];
	xor.b32  	%r3500, %r3500, %r1599;
	ld.global.u32 	%r1600, [%rd15+208];
	xor.b32  	%r3501, %r3501, %r1600;
	ld.global.u32 	%r1601, [%rd15+212];
	xor.b32  	%r3502, %r3502, %r1601;
	ld.global.u32 	%r1602, [%rd15+216];
	xor.b32  	%r3503, %r3503, %r1602;
$L__BB0_101:
	and.b32  	%r1604, %r1524, 2048;
	setp.eq.s32 	%p55, %r1604, 0;
	@%p55 bra 	$L__BB0_103;
	ld.global.u32 	%r1605, [%rd15+220];
	xor.b32  	%r3499, %r3499, %r1605;
	ld.global.u32 	%r1606, [%rd15+224];
	xor.b32  	%r3500, %r3500, %r1606;
	ld.global.u32 	%r1607, [%rd15+228];
	xor.b32  	%r3501, %r3501, %r1607;
	ld.global.u32 	%r1608, [%rd15+232];
	xor.b32  	%r3502, %r3502, %r1608;
	ld.global.u32 	%r1609, [%rd15+236];
	xor.b32  	%r3503, %r3503, %r1609;
$L__BB0_103:
	and.b32  	%r1611, %r1524, 4096;
	setp.eq.s32 	%p56, %r1611, 0;
	@%p56 bra 	$L__BB0_105;
	ld.global.u32 	%r1612, [%rd15+240];
	xor.b32  	%r3499, %r3499, %r1612;
	ld.global.u32 	%r1613, [%rd15+244];
	xor.b32  	%r3500, %r3500, %r1613;
	ld.global.u32 	%r1614, [%rd15+248];
	xor.b32  	%r3501, %r3501, %r1614;
	ld.global.u32 	%r1615, [%rd15+252];
	xor.b32  	%r3502, %r3502, %r1615;
	ld.global.u32 	%r1616, [%rd15+256];
	xor.b32  	%r3503, %r3503, %r1616;
$L__BB0_105:
	and.b32  	%r1618, %r1524, 8192;
	setp.eq.s32 	%p57, %r1618, 0;
	@%p57 bra 	$L__BB0_107;
	ld.global.u32 	%r1619, [%rd15+260];
	xor.b32  	%r3499, %r3499, %r1619;
	ld.global.u32 	%r1620, [%rd15+264];
	xor.b32  	%r3500, %r3500, %r1620;
	ld.global.u32 	%r1621, [%rd15+268];
	xor.b32  	%r3501, %r3501, %r1621;
	ld.global.u32 	%r1622, [%rd15+272];
	xor.b32  	%r3502, %r3502, %r1622;
	ld.global.u32 	%r1623, [%rd15+276];
	xor.b32  	%r3503, %r3503, %r1623;
$L__BB0_107:
	and.b32  	%r1625, %r1524, 16384;
	setp.eq.s32 	%p58, %r1625, 0;
	@%p58 bra 	$L__BB0_109;
	ld.global.u32 	%r1626, [%rd15+280];
	xor.b32  	%r3499, %r3499, %r1626;
	ld.global.u32 	%r1627, [%rd15+284];
	xor.b32  	%r3500, %r3500, %r1627;
	ld.global.u32 	%r1628, [%rd15+288];
	xor.b32  	%r3501, %r3501, %r1628;
	ld.global.u32 	%r1629, [%rd15+292];
	xor.b32  	%r3502, %r3502, %r1629;
	ld.global.u32 	%r1630, [%rd15+296];
	xor.b32  	%r3503, %r3503, %r1630;
$L__BB0_109:
	and.b32  	%r1632, %r1524, 32768;
	setp.eq.s32 	%p59, %r1632, 0;
	@%p59 bra 	$L__BB0_111;
	ld.global.u32 	%r1633, [%rd15+300];
	xor.b32  	%r3499, %r3499, %r1633;
	ld.global.u32 	%r1634, [%rd15+304];
	xor.b32  	%r3500, %r3500, %r1634;
	ld.global.u32 	%r1635, [%rd15+308];
	xor.b32  	%r3501, %r3501, %r1635;
	ld.global.u32 	%r1636, [%rd15+312];
	xor.b32  	%r3502, %r3502, %r1636;
	ld.global.u32 	%r1637, [%rd15+316];
	xor.b32  	%r3503, %r3503, %r1637;
$L__BB0_111:
	add.s32 	%r3395, %r3395, 16;
	setp.ne.s32 	%p60, %r3395, 32;
	@%p60 bra 	$L__BB0_79;
	mad.lo.s32 	%r1638, %r3389, -31, %r372;
	add.s32 	%r3389, %r1638, 1;
	setp.ne.s32 	%p61, %r3389, 5;
	@%p61 bra 	$L__BB0_78;
	st.local.u32 	[%rd5+4], %r3499;
	st.local.v2.u32 	[%rd5+8], {%r3500, %r3501};
	st.local.v2.u32 	[%rd5+16], {%r3502, %r3503};
$L__BB0_114:
	shr.u64 	%rd184, %rd10, 2;
	add.s32 	%r3194, %r3194, 1;
	setp.lt.u64 	%p62, %rd10, 4;
	@%p62 bra 	$L__BB0_115;
	bra.uni 	$L__BB0_2;
$L__BB0_115:
	cvt.u32.u64 	%r1639, %rd185;
	setp.eq.s32 	%p63, %r1639, 0;
	@%p63 bra 	$L__BB0_230;
	mov.b32 	%r3486, 0;
	mov.u64 	%rd50, precalc_xorwow_offset_matrix;
$L__BB0_117:
	mov.u64 	%rd17, %rd185;
	and.b64  	%rd18, %rd17, 3;
	setp.eq.s64 	%p64, %rd18, 0;
	@%p64 bra 	$L__BB0_229;
	mul.wide.u32 	%rd49, %r3486, 3200;
	add.s64 	%rd19, %rd50, %rd49;
	mov.b32 	%r3499, 0;
	mov.u32 	%r3500, %r3499;
	mov.u32 	%r3501, %r3499;
	mov.u32 	%r3502, %r3499;
	mov.u32 	%r3503, %r3499;
	mov.u32 	%r3492, %r3499;
$L__BB0_119:
	mul.wide.u32 	%rd51, %r3492, 4;
	add.s64 	%rd52, %rd5, %rd51;
	ld.local.u32 	%r559, [%rd52+4];
	shl.b32 	%r560, %r3492, 5;
	mov.b32 	%r3498, 0;
$L__BB0_120:
	.pragma "nounroll";
	shr.u32 	%r1643, %r559, %r3498;
	and.b32  	%r1644, %r1643, 1;
	setp.eq.b32 	%p65, %r1644, 1;
	not.pred 	%p66, %p65;
	add.s32 	%r1645, %r560, %r3498;
	mul.lo.s32 	%r1646, %r1645, 5;
	mul.wide.u32 	%rd53, %r1646, 4;
	add.s64 	%rd20, %rd19, %rd53;
	@%p66 bra 	$L__BB0_122;
	ld.global.u32 	%r1647, [%rd20];
	xor.b32  	%r3499, %r3499, %r1647;
	ld.global.u32 	%r1648, [%rd20+4];
	xor.b32  	%r3500, %r3500, %r1648;
	ld.global.u32 	%r1649, [%rd20+8];
	xor.b32  	%r3501, %r3501, %r1649;
	ld.global.u32 	%r1650, [%rd20+12];
	xor.b32  	%r3502, %r3502, %r1650;
	ld.global.u32 	%r1651, [%rd20+16];
	xor.b32  	%r3503, %r3503, %r1651;
$L__BB0_122:
	and.b32  	%r1653, %r1643, 2;
	setp.eq.s32 	%p67, %r1653, 0;
	@%p67 bra 	$L__BB0_124;
	ld.global.u32 	%r1654, [%rd20+20];
	xor.b32  	%r3499, %r3499, %r1654;
	ld.global.u32 	%r1655, [%rd20+24];
	xor.b32  	%r3500, %r3500, %r1655;
	ld.global.u32 	%r1656, [%rd20+28];
	xor.b32  	%r3501, %r3501, %r1656;
	ld.global.u32 	%r1657, [%rd20+32];
	xor.b32  	%r3502, %r3502, %r1657;
	ld.global.u32 	%r1658, [%rd20+36];
	xor.b32  	%r3503, %r3503, %r1658;
$L__BB0_124:
	and.b32  	%r1660, %r1643, 4;
	setp.eq.s32 	%p68, %r1660, 0;
	@%p68 bra 	$L__BB0_126;
	ld.global.u32 	%r1661, [%rd20+40];
	xor.b32  	%r3499, %r3499, %r1661;
	ld.global.u32 	%r1662, [%rd20+44];
	xor.b32  	%r3500, %r3500, %r1662;
	ld.global.u32 	%r1663, [%rd20+48];
	xor.b32  	%r3501, %r3501, %r1663;
	ld.global.u32 	%r1664, [%rd20+52];
	xor.b32  	%r3502, %r3502, %r1664;
	ld.global.u32 	%r1665, [%rd20+56];
	xor.b32  	%r3503, %r3503, %r1665;
$L__BB0_126:
	and.b32  	%r1667, %r1643, 8;
	setp.eq.s32 	%p69, %r1667, 0;
	@%p69 bra 	$L__BB0_128;
	ld.global.u32 	%r1668, [%rd20+60];
	xor.b32  	%r3499, %r3499, %r1668;
	ld.global.u32 	%r1669, [%rd20+64];
	xor.b32  	%r3500, %r3500, %r1669;
	ld.global.u32 	%r1670, [%rd20+68];
	xor.b32  	%r3501, %r3501, %r1670;
	ld.global.u32 	%r1671, [%rd20+72];
	xor.b32  	%r3502, %r3502, %r1671;
	ld.global.u32 	%r1672, [%rd20+76];
	xor.b32  	%r3503, %r3503, %r1672;
$L__BB0_128:
	and.b32  	%r1674, %r1643, 16;
	setp.eq.s32 	%p70, %r1674, 0;
	@%p70 bra 	$L__BB0_130;
	ld.global.u32 	%r1675, [%rd20+80];
	xor.b32  	%r3499, %r3499, %r1675;
	ld.global.u32 	%r1676, [%rd20+84];
	xor.b32  	%r3500, %r3500, %r1676;
	ld.global.u32 	%r1677, [%rd20+88];
	xor.b32  	%r3501, %r3501, %r1677;
	ld.global.u32 	%r1678, [%rd20+92];
	xor.b32  	%r3502, %r3502, %r1678;
	ld.global.u32 	%r1679, [%rd20+96];
	xor.b32  	%r3503, %r3503, %r1679;
$L__BB0_130:
	and.b32  	%r1681, %r1643, 32;
	setp.eq.s32 	%p71, %r1681, 0;
	@%p71 bra 	$L__BB0_132;
	ld.global.u32 	%r1682, [%rd20+100];
	xor.b32  	%r3499, %r3499, %r1682;
	ld.global.u32 	%r1683, [%rd20+104];
	xor.b32  	%r3500, %r3500, %r1683;
	ld.global.u32 	%r1684, [%rd20+108];
	xor.b32  	%r3501, %r3501, %r1684;
	ld.global.u32 	%r1685, [%rd20+112];
	xor.b32  	%r3502, %r3502, %r1685;
	ld.global.u32 	%r1686, [%rd20+116];
	xor.b32  	%r3503, %r3503, %r1686;
$L__BB0_132:
	and.b32  	%r1688, %r1643, 64;
	setp.eq.s32 	%p72, %r1688, 0;
	@%p72 bra 	$L__BB0_134;
	ld.global.u32 	%r1689, [%rd20+120];
	xor.b32  	%r3499, %r3499, %r1689;
	ld.global.u32 	%r1690, [%rd20+124];
	xor.b32  	%r3500, %r3500, %r1690;
	ld.global.u32 	%r1691, [%rd20+128];
	xor.b32  	%r3501, %r3501, %r1691;
	ld.global.u32 	%r1692, [%rd20+132];
	xor.b32  	%r3502, %r3502, %r1692;
	ld.global.u32 	%r1693, [%rd20+136];
	xor.b32  	%r3503, %r3503, %r1693;
$L__BB0_134:
	and.b32  	%r1695, %r1643, 128;
	setp.eq.s32 	%p73, %r1695, 0;
	@%p73 bra 	$L__BB0_136;
	ld.global.u32 	%r1696, [%rd20+140];
	xor.b32  	%r3499, %r3499, %r1696;
	ld.global.u32 	%r1697, [%rd20+144];
	xor.b32  	%r3500, %r3500, %r1697;
	ld.global.u32 	%r1698, [%rd20+148];
	xor.b32  	%r3501, %r3501, %r1698;
	ld.global.u32 	%r1699, [%rd20+152];
	xor.b32  	%r3502, %r3502, %r1699;
	ld.global.u32 	%r1700, [%rd20+156];
	xor.b32  	%r3503, %r3503, %r1700;
$L__BB0_136:
	and.b32  	%r1702, %r1643, 256;
	setp.eq.s32 	%p74, %r1702, 0;
	@%p74 bra 	$L__BB0_138;
	ld.global.u32 	%r1703, [%rd20+160];
	xor.b32  	%r3499, %r3499, %r1703;
	ld.global.u32 	%r1704, [%rd20+164];
	xor.b32  	%r3500, %r3500, %r1704;
	ld.global.u32 	%r1705, [%rd20+168];
	xor.b32  	%r3501, %r3501, %r1705;
	ld.global.u32 	%r1706, [%rd20+172];
	xor.b32  	%r3502, %r3502, %r1706;
	ld.global.u32 	%r1707, [%rd20+176];
	xor.b32  	%r3503, %r3503, %r1707;
$L__BB0_138:
	and.b32  	%r1709, %r1643, 512;
	setp.eq.s32 	%p75, %r1709, 0;
	@%p75 bra 	$L__BB0_140;
	ld.global.u32 	%r1710, [%rd20+180];
	xor.b32  	%r3499, %r3499, %r1710;
	ld.global.u32 	%r1711, [%rd20+184];
	xor.b32  	%r3500, %r3500, %r1711;
	ld.global.u32 	%r1712, [%rd20+188];
	xor.b32  	%r3501, %r3501, %r1712;
	ld.global.u32 	%r1713, [%rd20+192];
	xor.b32  	%r3502, %r3502, %r1713;
	ld.global.u32 	%r1714, [%rd20+196];
	xor.b32  	%r3503, %r3503, %r1714;
$L__BB0_140:
	and.b32  	%r1716, %r1643, 1024;
	setp.eq.s32 	%p76, %r1716, 0;
	@%p76 bra 	$L__BB0_142;
	ld.global.u32 	%r1717, [%rd20+200];
	xor.b32  	%r3499, %r3499, %r1717;
	ld.global.u32 	%r1718, [%rd20+204];
	xor.b32  	%r3500, %r3500, %r1718;
	ld.global.u32 	%r1719, [%rd20+208];
	xor.b32  	%r3501, %r3501, %r1719;
	ld.global.u32 	%r1720, [%rd20+212];
	xor.b32  	%r3502, %r3502, %r1720;
	ld.global.u32 	%r1721, [%rd20+216];
	xor.b32  	%r3503, %r3503, %r1721;
$L__BB0_142:
	and.b32  	%r1723, %r1643, 2048;
	setp.eq.s32 	%p77, %r1723, 0;
	@%p77 bra 	$L__BB0_144;
	ld.global.u32 	%r1724, [%rd20+220];
	xor.b32  	%r3499, %r3499, %r1724;
	ld.global.u32 	%r1725, [%rd20+224];
	xor.b32  	%r3500, %r3500, %r1725;
	ld.global.u32 	%r1726, [%rd20+228];
	xor.b32  	%r3501, %r3501, %r1726;
	ld.global.u32 	%r1727, [%rd20+232];
	xor.b32  	%r3502, %r3502, %r1727;
	ld.global.u32 	%r1728, [%rd20+236];
	xor.b32  	%r3503, %r3503, %r1728;
$L__BB0_144:
	and.b32  	%r1730, %r1643, 4096;
	setp.eq.s32 	%p78, %r1730, 0;
	@%p78 bra 	$L__BB0_146;
	ld.global.u32 	%r1731, [%rd20+240];
	xor.b32  	%r3499, %r3499, %r1731;
	ld.global.u32 	%r1732, [%rd20+244];
	xor.b32  	%r3500, %r3500, %r1732;
	ld.global.u32 	%r1733, [%rd20+248];
	xor.b32  	%r3501, %r3501, %r1733;
	ld.global.u32 	%r1734, [%rd20+252];
	xor.b32  	%r3502, %r3502, %r1734;
	ld.global.u32 	%r1735, [%rd20+256];
	xor.b32  	%r3503, %r3503, %r1735;
$L__BB0_146:
	and.b32  	%r1737, %r1643, 8192;
	setp.eq.s32 	%p79, %r1737, 0;
	@%p79 bra 	$L__BB0_148;
	ld.global.u32 	%r1738, [%rd20+260];
	xor.b32  	%r3499, %r3499, %r1738;
	ld.global.u32 	%r1739, [%rd20+264];
	xor.b32  	%r3500, %r3500, %r1739;
	ld.global.u32 	%r1740, [%rd20+268];
	xor.b32  	%r3501, %r3501, %r1740;
	ld.global.u32 	%r1741, [%rd20+272];
	xor.b32  	%r3502, %r3502, %r1741;
	ld.global.u32 	%r1742, [%rd20+276];
	xor.b32  	%r3503, %r3503, %r1742;
$L__BB0_148:
	and.b32  	%r1744, %r1643, 16384;
	setp.eq.s32 	%p80, %r1744, 0;
	@%p80 bra 	$L__BB0_150;
	ld.global.u32 	%r1745, [%rd20+280];
	xor.b32  	%r3499, %r3499, %r1745;
	ld.global.u32 	%r1746, [%rd20+284];
	xor.b32  	%r3500, %r3500, %r1746;
	ld.global.u32 	%r1747, [%rd20+288];
	xor.b32  	%r3501, %r3501, %r1747;
	ld.global.u32 	%r1748, [%rd20+292];
	xor.b32  	%r3502, %r3502, %r1748;
	ld.global.u32 	%r1749, [%rd20+296];
	xor.b32  	%r3503, %r3503, %r1749;
$L__BB0_150:
	and.b32  	%r1751, %r1643, 32768;
	setp.eq.s32 	%p81, %r1751, 0;
	@%p81 bra 	$L__BB0_152;
	ld.global.u32 	%r1752, [%rd20+300];
	xor.b32  	%r3499, %r3499, %r1752;
	ld.global.u32 	%r1753, [%rd20+304];
	xor.b32  	%r3500, %r3500, %r1753;
	ld.global.u32 	%r1754, [%rd20+308];
	xor.b32  	%r3501, %r3501, %r1754;
	ld.global.u32 	%r1755, [%rd20+312];
	xor.b32  	%r3502, %r3502, %r1755;
	ld.global.u32 	%r1756, [%rd20+316];
	xor.b32  	%r3503, %r3503, %r1756;
$L__BB0_152:
	add.s32 	%r3498, %r3498, 16;
	setp.ne.s32 	%p82, %r3498, 32;
	@%p82 bra 	$L__BB0_120;
	mad.lo.s32 	%r1757, %r3492, -31, %r560;
	add.s32 	%r3492, %r1757, 1;
	setp.ne.s32 	%p83, %r3492, 5;
	@%p83 bra 	$L__BB0_119;
	st.local.u32 	[%rd5+4], %r3499;
	st.local.v2.u32 	[%rd5+8], {%r3500, %r3501};
	st.local.v2.u32 	[%rd5+16], {%r3502, %r3503};
	setp.eq.s64 	%p84, %rd18, 1;
	@%p84 bra 	$L__BB0_229;
	mov.b32 	%r3499, 0;
	mov.u32 	%r3500, %r3499;
	mov.u32 	%r3501, %r3499;
	mov.u32 	%r3502, %r3499;
	mov.u32 	%r3503, %r3499;
	mov.u32 	%r3584, %r3499;
$L__BB0_156:
	mul.wide.u32 	%rd54, %r3584, 4;
	add.s64 	%rd55, %rd5, %rd54;
	ld.local.u32 	%r735, [%rd55+4];
	shl.b32 	%r736, %r3584, 5;
	mov.b32 	%r3590, 0;
$L__BB0_157:
	.pragma "nounroll";
	shr.u32 	%r1760, %r735, %r3590;
	and.b32  	%r1761, %r1760, 1;
	setp.eq.b32 	%p85, %r1761, 1;
	not.pred 	%p86, %p85;
	add.s32 	%r1762, %r736, %r3590;
	mul.lo.s32 	%r1763, %r1762, 5;
	mul.wide.u32 	%rd56, %r1763, 4;
	add.s64 	%rd21, %rd19, %rd56;
	@%p86 bra 	$L__BB0_159;
	ld.global.u32 	%r1764, [%rd21];
	xor.b32  	%r3499, %r3499, %r1764;
	ld.global.u32 	%r1765, [%rd21+4];
	xor.b32  	%r3500, %r3500, %r1765;
	ld.global.u32 	%r1766, [%rd21+8];
	xor.b32  	%r3501, %r3501, %r1766;
	ld.global.u32 	%r1767, [%rd21+12];
	xor.b32  	%r3502, %r3502, %r1767;
	ld.global.u32 	%r1768, [%rd21+16];
	xor.b32  	%r3503, %r3503, %r1768;
$L__BB0_159:
	and.b32  	%r1770, %r1760, 2;
	setp.eq.s32 	%p87, %r1770, 0;
	@%p87 bra 	$L__BB0_161;
	ld.global.u32 	%r1771, [%rd21+20];
	xor.b32  	%r3499, %r3499, %r1771;
	ld.global.u32 	%r1772, [%rd21+24];
	xor.b32  	%r3500, %r3500, %r1772;
	ld.global.u32 	%r1773, [%rd21+28];
	xor.b32  	%r3501, %r3501, %r1773;
	ld.global.u32 	%r1774, [%rd21+32];
	xor.b32  	%r3502, %r3502, %r1774;
	ld.global.u32 	%r1775, [%rd21+36];
	xor.b32  	%r3503, %r3503, %r1775;
$L__BB0_161:
	and.b32  	%r1777, %r1760, 4;
	setp.eq.s32 	%p88, %r1777, 0;
	@%p88 bra 	$L__BB0_163;
	ld.global.u32 	%r1778, [%rd21+40];
	xor.b32  	%r3499, %r3499, %r1778;
	ld.global.u32 	%r1779, [%rd21+44];
	xor.b32  	%r3500, %r3500, %r1779;
	ld.global.u32 	%r1780, [%rd21+48];
	xor.b32  	%r3501, %r3501, %r1780;
	ld.global.u32 	%r1781, [%rd21+52];
	xor.b32  	%r3502, %r3502, %r1781;
	ld.global.u32 	%r1782, [%rd21+56];
	xor.b32  	%r3503, %r3503, %r1782;
$L__BB0_163:
	and.b32  	%r1784, %r1760, 8;
	setp.eq.s32 	%p89, %r1784, 0;
	@%p89 bra 	$L__BB0_165;
	ld.global.u32 	%r1785, [%rd21+60];
	xor.b32  	%r3499, %r3499, %r1785;
	ld.global.u32 	%r1786, [%rd21+64];
	xor.b32  	%r3500, %r3500, %r1786;
	ld.global.u32 	%r1787, [%rd21+68];
	xor.b32  	%r3501, %r3501, %r1787;
	ld.global.u32 	%r1788, [%rd21+72];
	xor.b32  	%r3502, %r3502, %r1788;
	ld.global.u32 	%r1789, [%rd21+76];
	xor.b32  	%r3503, %r3503, %r1789;
$L__BB0_165:
	and.b32  	%r1791, %r1760, 16;
	setp.eq.s32 	%p90, %r1791, 0;
	@%p90 bra 	$L__BB0_167;
	ld.global.u32 	%r1792, [%rd21+80];
	xor.b32  	%r3499, %r3499, %r1792;
	ld.global.u32 	%r1793, [%rd21+84];
	xor.b32  	%r3500, %r3500, %r1793;
	ld.global.u32 	%r1794, [%rd21+88];
	xor.b32  	%r3501, %r3501, %r1794;
	ld.global.u32 	%r1795, [%rd21+92];
	xor.b32  	%r3502, %r3502, %r1795;
	ld.global.u32 	%r1796, [%rd21+96];
	xor.b32  	%r3503, %r3503, %r1796;
$L__BB0_167:
	and.b32  	%r1798, %r1760, 32;
	setp.eq.s32 	%p91, %r1798, 0;
	@%p91 bra 	$L__BB0_169;
	ld.global.u32 	%r1799, [%rd21+100];
	xor.b32  	%r3499, %r3499, %r1799;
	ld.global.u32 	%r1800, [%rd21+104];
	xor.b32  	%r3500, %r3500, %r1800;
	ld.global.u32 	%r1801, [%rd21+108];
	xor.b32  	%r3501, %r3501, %r1801;
	ld.global.u32 	%r1802, [%rd21+112];
	xor.b32  	%r3502, %r3502, %r1802;
	ld.global.u32 	%r1803, [%rd21+116];
	xor.b32  	%r3503, %r3503, %r1803;
$L__BB0_169:
	and.b32  	%r1805, %r1760, 64;
	setp.eq.s32 	%p92, %r1805, 0;
	@%p92 bra 	$L__BB0_171;
	ld.global.u32 	%r1806, [%rd21+120];
	xor.b32  	%r3499, %r3499, %r1806;
	ld.global.u32 	%r1807, [%rd21+124];
	xor.b32  	%r3500, %r3500, %r1807;
	ld.global.u32 	%r1808, [%rd21+128];
	xor.b32  	%r3501, %r3501, %r1808;
	ld.global.u32 	%r1809, [%rd21+132];
	xor.b32  	%r3502, %r3502, %r1809;
	ld.global.u32 	%r1810, [%rd21+136];
	xor.b32  	%r3503, %r3503, %r1810;
$L__BB0_171:
	and.b32  	%r1812, %r1760, 128;
	setp.eq.s32 	%p93, %r1812, 0;
	@%p93 bra 	$L__BB0_173;
	ld.global.u32 	%r1813, [%rd21+140];
	xor.b32  	%r3499, %r3499, %r1813;
	ld.global.u32 	%r1814, [%rd21+144];
	xor.b32  	%r3500, %r3500, %r1814;
	ld.global.u32 	%r1815, [%rd21+148];
	xor.b32  	%r3501, %r3501, %r1815;
	ld.global.u32 	%r1816, [%rd21+152];
	xor.b32  	%r3502, %r3502, %r1816;
	ld.global.u32 	%r1817, [%rd21+156];
	xor.b32  	%r3503, %r3503, %r1817;
$L__BB0_173:
	and.b32  	%r1819, %r1760, 256;
	setp.eq.s32 	%p94, %r1819, 0;
	@%p94 bra 	$L__BB0_175;
	ld.global.u32 	%r1820, [%rd21+160];
	xor.b32  	%r3499, %r3499, %r1820;
	ld.global.u32 	%r1821, [%rd21+164];
	xor.b32  	%r3500, %r3500, %r1821;
	ld.global.u32 	%r1822, [%rd21+168];
	xor.b32  	%r3501, %r3501, %r1822;
	ld.global.u32 	%r1823, [%rd21+172];
	xor.b32  	%r3502, %r3502, %r1823;
	ld.global.u32 	%r1824, [%rd21+176];
	xor.b32  	%r3503, %r3503, %r1824;
$L__BB0_175:
	and.b32  	%r1826, %r1760, 512;
	setp.eq.s32 	%p95, %r1826, 0;
	@%p95 bra 	$L__BB0_177;
	ld.global.u32 	%r1827, [%rd21+180];
	xor.b32  	%r3499, %r3499, %r1827;
	ld.global.u32 	%r1828, [%rd21+184];
	xor.b32  	%r3500, %r3500, %r1828;
	ld.global.u32 	%r1829, [%rd21+188];
	xor.b32  	%r3501, %r3501, %r1829;
	ld.global.u32 	%r1830, [%rd21+192];
	xor.b32  	%r3502, %r3502, %r1830;
	ld.global.u32 	%r1831, [%rd21+196];
	xor.b32  	%r3503, %r3503, %r1831;
$L__BB0_177:
	and.b32  	%r1833, %r1760, 1024;
	setp.eq.s32 	%p96, %r1833, 0;
	@%p96 bra 	$L__BB0_179;
	ld.global.u32 	%r1834, [%rd21+200];
	xor.b32  	%r3499, %r3499, %r1834;
	ld.global.u32 	%r1835, [%rd21+204];
	xor.b32  	%r3500, %r3500, %r1835;
	ld.global.u32 	%r1836, [%rd21+208];
	xor.b32  	%r3501, %r3501, %r1836;
	ld.global.u32 	%r1837, [%rd21+212];
	xor.b32  	%r3502, %r3502, %r1837;
	ld.global.u32 	%r1838, [%rd21+216];
	xor.b32  	%r3503, %r3503, %r1838;
$L__BB0_179:
	and.b32  	%r1840, %r1760, 2048;
	setp.eq.s32 	%p97, %r1840, 0;
	@%p97 bra 	$L__BB0_181;
	ld.global.u32 	%r1841, [%rd21+220];
	xor.b32  	%r3499, %r3499, %r1841;
	ld.global.u32 	%r1842, [%rd21+224];
	xor.b32  	%r3500, %r3500, %r1842;
	ld.global.u32 	%r1843, [%rd21+228];
	xor.b32  	%r3501, %r3501, %r1843;
	ld.global.u32 	%r1844, [%rd21+232];
	xor.b32  	%r3502, %r3502, %r1844;
	ld.global.u32 	%r1845, [%rd21+236];
	xor.b32  	%r3503, %r3503, %r1845;
$L__BB0_181:
	and.b32  	%r1847, %r1760, 4096;
	setp.eq.s32 	%p98, %r1847, 0;
	@%p98 bra 	$L__BB0_183;
	ld.global.u32 	%r1848, [%rd21+240];
	xor.b32  	%r3499, %r3499, %r1848;
	ld.global.u32 	%r1849, [%rd21+244];
	xor.b32  	%r3500, %r3500, %r1849;
	ld.global.u32 	%r1850, [%rd21+248];
	xor.b32  	%r3501, %r3501, %r1850;
	ld.global.u32 	%r1851, [%rd21+252];
	xor.b32  	%r3502, %r3502, %r1851;
	ld.global.u32 	%r1852, [%rd21+256];
	xor.b32  	%r3503, %r3503, %r1852;
$L__BB0_183:
	and.b32  	%r1854, %r1760, 8192;
	setp.eq.s32 	%p99, %r1854, 0;
	@%p99 bra 	$L__BB0_185;
	ld.global.u32 	%r1855, [%rd21+260];
	xor.b32  	%r3499, %r3499, %r1855;
	ld.global.u32 	%r1856, [%rd21+264];
	xor.b32  	%r3500, %r3500, %r1856;
	ld.global.u32 	%r1857, [%rd21+268];
	xor.b32  	%r3501, %r3501, %r1857;
	ld.global.u32 	%r1858, [%rd21+272];
	xor.b32  	%r3502, %r3502, %r1858;
	ld.global.u32 	%r1859, [%rd21+276];
	xor.b32  	%r3503, %r3503, %r1859;
$L__BB0_185:
	and.b32  	%r1861, %r1760, 16384;
	setp.eq.s32 	%p100, %r1861, 0;
	@%p100 bra 	$L__BB0_187;
	ld.global.u32 	%r1862, [%rd21+280];
	xor.b32  	%r3499, %r3499, %r1862;
	ld.global.u32 	%r1863, [%rd21+284];
	xor.b32  	%r3500, %r3500, %r1863;
	ld.global.u32 	%r1864, [%rd21+288];
	xor.b32  	%r3501, %r3501, %r1864;
	ld.global.u32 	%r1865, [%rd21+292];
	xor.b32  	%r3502, %r3502, %r1865;
	ld.global.u32 	%r1866, [%rd21+296];
	xor.b32  	%r3503, %r3503, %r1866;
$L__BB0_187:
	and.b32  	%r1868, %r1760, 32768;
	setp.eq.s32 	%p101, %r1868, 0;
	@%p101 bra 	$L__BB0_189;
	ld.global.u32 	%r1869, [%rd21+300];
	xor.b32  	%r3499, %r3499, %r1869;
	ld.global.u32 	%r1870, [%rd21+304];
	xor.b32  	%r3500, %r3500, %r1870;
	ld.global.u32 	%r1871, [%rd21+308];
	xor.b32  	%r3501, %r3501, %r1871;
	ld.global.u32 	%r1872, [%rd21+312];
	xor.b32  	%r3502, %r3502, %r1872;
	ld.global.u32 	%r1873, [%rd21+316];
	xor.b32  	%r3503, %r3503, %r1873;
$L__BB0_189:
	add.s32 	%r3590, %r3590, 16;
	setp.ne.s32 	%p102, %r3590, 32;
	@%p102 bra 	$L__BB0_157;
	mad.lo.s32 	%r1874, %r3584, -31, %r736;
	add.s32 	%r3584, %r1874, 1;
	setp.ne.s32 	%p103, %r3584, 5;
	@%p103 bra 	$L__BB0_156;
	st.local.u32 	[%rd5+4], %r3499;
	st.local.v2.u32 	[%rd5+8], {%r3500, %r3501};
	st.local.v2.u32 	[%rd5+16], {%r3502, %r3503};
	setp.ne.s64 	%p104, %rd18, 3;
	@%p104 bra 	$L__BB0_229;
	mov.b32 	%r3499, 0;
	mov.u32 	%r3500, %r3499;
	mov.u32 	%r3501, %r3499;
	mov.u32 	%r3502, %r3499;
	mov.u32 	%r3503, %r3499;
	mov.u32 	%r3676, %r3499;
$L__BB0_193:
	mul.wide.u32 	%rd57, %r3676, 4;
	add.s64 	%rd58, %rd5, %rd57;
	ld.local.u32 	%r911, [%rd58+4];
	shl.b32 	%r912, %r3676, 5;
	mov.b32 	%r3682, 0;
$L__BB0_194:
	.pragma "nounroll";
	shr.u32 	%r1877, %r911, %r3682;
	and.b32  	%r1878, %r1877, 1;
	setp.eq.b32 	%p105, %r1878, 1;
	not.pred 	%p106, %p105;
	add.s32 	%r1879, %r912, %r3682;
	mul.lo.s32 	%r1880, %r1879, 5;
	mul.wide.u32 	%rd59, %r1880, 4;
	add.s64 	%rd22, %rd19, %rd59;
	@%p106 bra 	$L__BB0_196;
	ld.global.u32 	%r1881, [%rd22];
	xor.b32  	%r3499, %r3499, %r1881;
	ld.global.u32 	%r1882, [%rd22+4];
	xor.b32  	%r3500, %r3500, %r1882;
	ld.global.u32 	%r1883, [%rd22+8];
	xor.b32  	%r3501, %r3501, %r1883;
	ld.global.u32 	%r1884, [%rd22+12];
	xor.b32  	%r3502, %r3502, %r1884;
	ld.global.u32 	%r1885, [%rd22+16];
	xor.b32  	%r3503, %r3503, %r1885;
$L__BB0_196:
	and.b32  	%r1887, %r1877, 2;
	setp.eq.s32 	%p107, %r1887, 0;
	@%p107 bra 	$L__BB0_198;
	ld.global.u32 	%r1888, [%rd22+20];
	xor.b32  	%r3499, %r3499, %r1888;
	ld.global.u32 	%r1889, [%rd22+24];
	xor.b32  	%r3500, %r3500, %r1889;
	ld.global.u32 	%r1890, [%rd22+28];
	xor.b32  	%r3501, %r3501, %r1890;
	ld.global.u32 	%r1891, [%rd22+32];
	xor.b32  	%r3502, %r3502, %r1891;
	ld.global.u32 	%r1892, [%rd22+36];
	xor.b32  	%r3503, %r3503, %r1892;
$L__BB0_198:
	and.b32  	%r1894, %r1877, 4;
	setp.eq.s32 	%p108, %r1894, 0;
	@%p108 bra 	$L__BB0_200;
	ld.global.u32 	%r1895, [%rd22+40];
	xor.b32  	%r3499, %r3499, %r1895;
	ld.global.u32 	%r1896, [%rd22+44];
	xor.b32  	%r3500, %r3500, %r1896;
	ld.global.u32 	%r1897, [%rd22+48];
	xor.b32  	%r3501, %r3501, %r1897;
	ld.global.u32 	%r1898, [%rd22+52];
	xor.b32  	%r3502, %r3502, %r1898;
	ld.global.u32 	%r1899, [%rd22+56];
	xor.b32  	%r3503, %r3503, %r1899;
$L__BB0_200:
	and.b32  	%r1901, %r1877, 8;
	setp.eq.s32 	%p109, %r1901, 0;
	@%p109 bra 	$L__BB0_202;
	ld.global.u32 	%r1902, [%rd22+60];
	xor.b32  	%r3499, %r3499, %r1902;
	ld.global.u32 	%r1903, [%rd22+64];
	xor.b32  	%r3500, %r3500, %r1903;
	ld.global.u32 	%r1904, [%rd22+68];
	xor.b32  	%r3501, %r3501, %r1904;
	ld.global.u32 	%r1905, [%rd22+72];
	xor.b32  	%r3502, %r3502, %r1905;
	ld.global.u32 	%r1906, [%rd22+76];
	xor.b32  	%r3503, %r3503, %r1906;
$L__BB0_202:
	and.b32  	%r1908, %r1877, 16;
	setp.eq.s32 	%p110, %r1908, 0;
	@%p110 bra 	$L__BB0_204;
	ld.global.u32 	%r1909, [%rd22+80];
	xor.b32  	%r3499, %r3499, %r1909;
	ld.global.u32 	%r1910, [%rd22+84];
	xor.b32  	%r3500, %r3500, %r1910;
	ld.global.u32 	%r1911, [%rd22+88];
	xor.b32  	%r3501, %r3501, %r1911;
	ld.global.u32 	%r1912, [%rd22+92];
	xor.b32  	%r3502, %r3502, %r1912;
	ld.global.u32 	%r1913, [%rd22+96];
	xor.b32  	%r3503, %r3503, %r1913;
$L__BB0_204:
	and.b32  	%r1915, %r1877, 32;
	setp.eq.s32 	%p111, %r1915, 0;
	@%p111 bra 	$L__BB0_206;
	ld.global.u32 	%r1916, [%rd22+100];
	xor.b32  	%r3499, %r3499, %r1916;
	ld.global.u32 	%r1917, [%rd22+104];
	xor.b32  	%r3500, %r3500, %r1917;
	ld.global.u32 	%r1918, [%rd22+108];
	xor.b32  	%r3501, %r3501, %r1918;
	ld.global.u32 	%r1919, [%rd22+112];
	xor.b32  	%r3502, %r3502, %r1919;
	ld.global.u32 	%r1920, [%rd22+116];
	xor.b32  	%r3503, %r3503, %r1920;
$L__BB0_206:
	and.b32  	%r1922, %r1877, 64;
	setp.eq.s32 	%p112, %r1922, 0;
	@%p112 bra 	$L__BB0_208;
	ld.global.u32 	%r1923, [%rd22+120];
	xor.b32  	%r3499, %r3499, %r1923;
	ld.global.u32 	%r1924, [%rd22+124];
	xor.b32  	%r3500, %r3500, %r1924;
	ld.global.u32 	%r1925, [%rd22+128];
	xor.b32  	%r3501, %r3501, %r1925;
	ld.global.u32 	%r1926, [%rd22+132];
	xor.b32  	%r3502, %r3502, %r1926;
	ld.global.u32 	%r1927, [%rd22+136];
	xor.b32  	%r3503, %r3503, %r1927;
$L__BB0_208:
	and.b32  	%r1929, %r1877, 128;
	setp.eq.s32 	%p113, %r1929, 0;
	@%p113 bra 	$L__BB0_210;
	ld.global.u32 	%r1930, [%rd22+140];
	xor.b32  	%r3499, %r3499, %r1930;
	ld.global.u32 	%r1931, [%rd22+144];
	xor.b32  	%r3500, %r3500, %r1931;
	ld.global.u32 	%r1932, [%rd22+148];
	xor.b32  	%r3501, %r3501, %r1932;
	ld.global.u32 	%r1933, [%rd22+152];
	xor.b32  	%r3502, %r3502, %r1933;
	ld.global.u32 	%r1934, [%rd22+156];
	xor.b32  	%r3503, %r3503, %r1934;
$L__BB0_210:
	and.b32  	%r1936, %r1877, 256;
	setp.eq.s32 	%p114, %r1936, 0;
	@%p114 bra 	$L__BB0_212;
	ld.global.u32 	%r1937, [%rd22+160];
	xor.b32  	%r3499, %r3499, %r1937;
	ld.global.u32 	%r1938, [%rd22+164];
	xor.b32  	%r3500, %r3500, %r1938;
	ld.global.u32 	%r1939, [%rd22+168];
	xor.b32  	%r3501, %r3501, %r1939;
	ld.global.u32 	%r1940, [%rd22+172];
	xor.b32  	%r3502, %r3502, %r1940;
	ld.global.u32 	%r1941, [%rd22+176];
	xor.b32  	%r3503, %r3503, %r1941;
$L__BB0_212:
	and.b32  	%r1943, %r1877, 512;
	setp.eq.s32 	%p115, %r1943, 0;
	@%p115 bra 	$L__BB0_214;
	ld.global.u32 	%r1944, [%rd22+180];
	xor.b32  	%r3499, %r3499, %r1944;
	ld.global.u32 	%r1945, [%rd22+184];
	xor.b32  	%r3500, %r3500, %r1945;
	ld.global.u32 	%r1946, [%rd22+188];
	xor.b32  	%r3501, %r3501, %r1946;
	ld.global.u32 	%r1947, [%rd22+192];
	xor.b32  	%r3502, %r3502, %r1947;
	ld.global.u32 	%r1948, [%rd22+196];
	xor.b32  	%r3503, %r3503, %r1948;
$L__BB0_214:
	and.b32  	%r1950, %r1877, 1024;
	setp.eq.s32 	%p116, %r1950, 0;
	@%p116 bra 	$L__BB0_216;
	ld.global.u32 	%r1951, [%rd22+200];
	xor.b32  	%r3499, %r3499, %r1951;
	ld.global.u32 	%r1952, [%rd22+204];
	xor.b32  	%r3500, %r3500, %r1952;
	ld.global.u32 	%r1953, [%rd22+208];
	xor.b32  	%r3501, %r3501, %r1953;
	ld.global.u32 	%r1954, [%rd22+212];
	xor.b32  	%r3502, %r3502, %r1954;
	ld.global.u32 	%r1955, [%rd22+216];
	xor.b32  	%r3503, %r3503, %r1955;
$L__BB0_216:
	and.b32  	%r1957, %r1877, 2048;
	setp.eq.s32 	%p117, %r1957, 0;
	@%p117 bra 	$L__BB0_218;
	ld.global.u32 	%r1958, [%rd22+220];
	xor.b32  	%r3499, %r3499, %r1958;
	ld.global.u32 	%r1959, [%rd22+224];
	xor.b32  	%r3500, %r3500, %r1959;
	ld.global.u32 	%r1960, [%rd22+228];
	xor.b32  	%r3501, %r3501, %r1960;
	ld.global.u32 	%r1961, [%rd22+232];
	xor.b32  	%r3502, %r3502, %r1961;
	ld.global.u32 	%r1962, [%rd22+236];
	xor.b32  	%r3503, %r3503, %r1962;
$L__BB0_218:
	and.b32  	%r1964, %r1877, 4096;
	setp.eq.s32 	%p118, %r1964, 0;
	@%p118 bra 	$L__BB0_220;
	ld.global.u32 	%r1965, [%rd22+240];
	xor.b32  	%r3499, %r3499, %r1965;
	ld.global.u32 	%r1966, [%rd22+244];
	xor.b32  	%r3500, %r3500, %r1966;
	ld.global.u32 	%r1967, [%rd22+248];
	xor.b32  	%r3501, %r3501, %r1967;
	ld.global.u32 	%r1968, [%rd22+252];
	xor.b32  	%r3502, %r3502, %r1968;
	ld.global.u32 	%r1969, [%rd22+256];
	xor.b32  	%r3503, %r3503, %r1969;
$L__BB0_220:
	and.b32  	%r1971, %r1877, 8192;
	setp.eq.s32 	%p119, %r1971, 0;
	@%p119 bra 	$L__BB0_222;
	ld.global.u32 	%r1972, [%rd22+260];
	xor.b32  	%r3499, %r3499, %r1972;
	ld.global.u32 	%r1973, [%rd22+264];
	xor.b32  	%r3500, %r3500, %r1973;
	ld.global.u32 	%r1974, [%rd22+268];
	xor.b32  	%r3501, %r3501, %r1974;
	ld.global.u32 	%r1975, [%rd22+272];
	xor.b32  	%r3502, %r3502, %r1975;
	ld.global.u32 	%r1976, [%rd22+276];
	xor.b32  	%r3503, %r3503, %r1976;
$L__BB0_222:
	and.b32  	%r1978, %r1877, 16384;
	setp.eq.s32 	%p120, %r1978, 0;
	@%p120 bra 	$L__BB0_224;
	ld.global.u32 	%r1979, [%rd22+280];
	xor.b32  	%r3499, %r3499, %r1979;
	ld.global.u32 	%r1980, [%rd22+284];
	xor.b32  	%r3500, %r3500, %r1980;
	ld.global.u32 	%r1981, [%rd22+288];
	xor.b32  	%r3501, %r3501, %r1981;
	ld.global.u32 	%r1982, [%rd22+292];
	xor.b32  	%r3502, %r3502, %r1982;
	ld.global.u32 	%r1983, [%rd22+296];
	xor.b32  	%r3503, %r3503, %r1983;
$L__BB0_224:
	and.b32  	%r1985, %r1877, 32768;
	setp.eq.s32 	%p121, %r1985, 0;
	@%p121 bra 	$L__BB0_226;
	ld.global.u32 	%r1986, [%rd22+300];
	xor.b32  	%r3499, %r3499, %r1986;
	ld.global.u32 	%r1987, [%rd22+304];
	xor.b32  	%r3500, %r3500, %r1987;
	ld.global.u32 	%r1988, [%rd22+308];
	xor.b32  	%r3501, %r3501, %r1988;
	ld.global.u32 	%r1989, [%rd22+312];
	xor.b32  	%r3502, %r3502, %r1989;
	ld.global.u32 	%r1990, [%rd22+316];
	xor.b32  	%r3503, %r3503, %r1990;
$L__BB0_226:
	add.s32 	%r3682, %r3682, 16;
	setp.ne.s32 	%p122, %r3682, 32;
	@%p122 bra 	$L__BB0_194;
	mad.lo.s32 	%r1991, %r3676, -31, %r912;
	add.s32 	%r3676, %r1991, 1;
	setp.ne.s32 	%p123, %r3676, 5;
	@%p123 bra 	$L__BB0_193;
	st.local.u32 	[%rd5+4], %r3499;
	st.local.v2.u32 	[%rd5+8], {%r3500, %r3501};
	st.local.v2.u32 	[%rd5+16], {%r3502, %r3503};
$L__BB0_229:
	shr.u64 	%rd185, %rd17, 2;
	add.s32 	%r3486, %r3486, 1;
	setp.gt.u64 	%p124, %rd17, 3;
	@%p124 bra 	$L__BB0_117;
$L__BB0_230:
	mad.lo.s32 	%r3779, %r1639, 362437, -1377575096;
	st.local.u32 	[%rd5], %r3779;
	mov.b32 	%r1993, 0;
	st.local.v2.u32 	[%rd5+24], {%r1993, %r1993};
	st.local.u32 	[%rd5+32], %r1993;
	mov.b64 	%rd60, 0;
	st.local.u64 	[%rd5+40], %rd60;
	ld.global.u8 	%rs6, [%rd1];
	setp.ne.s16 	%p125, %rs6, 0;
	@%p125 bra 	$L__BB0_231;
	bra.uni 	$L__BB0_233;
$L__BB0_231:
	ret;
$L__BB0_232:
	ld.param.u64 	%rd182, [_Z9hash_huntPhS__param_0];
	cvta.to.global.u64 	%rd180, %rd182;
	ld.global.u8 	%rs135, [%rd180];
	setp.ne.s16 	%p159, %rs135, 0;
	@%p159 bra 	$L__BB0_231;
$L__BB0_233:
	mov.b64 	%rd186, 0;
$L__BB0_234:
	mov.b16 	%rs7, 118;
	mov.b16 	%rs8, 105;
	st.local.v2.u8 	[%rd6], {%rs8, %rs7};
	mov.b16 	%rs9, 106;
	mov.b16 	%rs10, 110;
	st.local.v2.u8 	[%rd6+2], {%rs10, %rs9};
	mov.b16 	%rs11, 111;
	mov.b16 	%rs12, 45;
	st.local.v2.u8 	[%rd6+4], {%rs12, %rs11};
	mov.b16 	%rs13, 103;
	mov.b16 	%rs14, 114;
	st.local.v2.u8 	[%rd6+6], {%rs14, %rs13};
	shr.u32 	%r1995, %r3499, 2;
	xor.b32  	%r1996, %r1995, %r3499;
	shl.b32 	%r1997, %r3503, 4;
	shl.b32 	%r1998, %r1996, 1;
	xor.b32  	%r1999, %r1998, %r1997;
	xor.b32  	%r2000, %r1999, %r1996;
	xor.b32  	%r3499, %r2000, %r3503;
	add.s32 	%r2001, %r3779, %r3499;
	add.s32 	%r2002, %r2001, 362437;
	shr.u32 	%r2003, %r2002, 1;
	mul.hi.u32 	%r2004, %r2003, -2078209981;
	shr.u32 	%r2005, %r2004, 4;
	mul.lo.s32 	%r2006, %r2005, 62;
	sub.s32 	%r2007, %r2002, %r2006;
	cvt.u64.u32 	%rd62, %r2007;
	mov.u64 	%rd63, charset;
	add.s64 	%rd64, %rd63, %rd62;
	ld.const.u8 	%rs1, [%rd64];
	mov.b16 	%rs15, 47;
	st.local.v2.u8 	[%rd6+8], {%rs15, %rs1};
	shr.u32 	%r2008, %r3500, 2;
	xor.b32  	%r2009, %r2008, %r3500;
	shl.b32 	%r2010, %r3499, 4;
	shl.b32 	%r2011, %r2009, 1;
	xor.b32  	%r2012, %r2011, %r2010;
	xor.b32  	%r2013, %r2012, %r2009;
	xor.b32  	%r3500, %r2013, %r3499;
	add.s32 	%r2014, %r3779, %r3500;
	add.s32 	%r2015, %r2014, 724874;
	shr.u32 	%r2016, %r2015, 1;
	mul.hi.u32 	%r2017, %r2016, -2078209981;
	shr.u32 	%r2018, %r2017, 4;
	mul.lo.s32 	%r2019, %r2018, 62;
	sub.s32 	%r2020, %r2015, %r2019;
	cvt.u64.u32 	%rd65, %r2020;
	add.s64 	%rd66, %rd63, %rd65;
	ld.const.u8 	%rs2, [%rd66];
	shr.u32 	%r2021, %r3501, 2;
	xor.b32  	%r2022, %r2021, %r3501;
	shl.b32 	%r2023, %r3500, 4;
	shl.b32 	%r2024, %r2022, 1;
	xor.b32  	%r2025, %r2024, %r2023;
	xor.b32  	%r2026, %r2025, %r2022;
	xor.b32  	%r3501, %r2026, %r3500;
	add.s32 	%r2027, %r3779, %r3501;
	add.s32 	%r2028, %r2027, 1087311;
	shr.u32 	%r2029, %r2028, 1;
	mul.hi.u32 	%r2030, %r2029, -2078209981;
	shr.u32 	%r2031, %r2030, 4;
	mul.lo.s32 	%r2032, %r2031, 62;
	sub.s32 	%r2033, %r2028, %r2032;
	cvt.u64.u32 	%rd67, %r2033;
	add.s64 	%rd68, %rd63, %rd67;
	ld.const.u8 	%rs3, [%rd68];
	st.local.v2.u8 	[%rd6+10], {%rs2, %rs3};
	shr.u32 	%r2034, %r3502, 2;
	xor.b32  	%r2035, %r2034, %r3502;
	shl.b32 	%r2036, %r3501, 4;
	shl.b32 	%r2037, %r2035, 1;
	xor.b32  	%r2038, %r2037, %r2036;
	xor.b32  	%r2039, %r2038, %r2035;
	xor.b32  	%r3502, %r2039, %r3501;
	add.s32 	%r2040, %r3779, %r3502;
	add.s32 	%r2041, %r2040, 1449748;
	shr.u32 	%r2042, %r2041, 1;
	mul.hi.u32 	%r2043, %r2042, -2078209981;
	shr.u32 	%r2044, %r2043, 4;
	mul.lo.s32 	%r2045, %r2044, 62;
	sub.s32 	%r2046, %r2041, %r2045;
	cvt.u64.u32 	%rd69, %r2046;
	add.s64 	%rd70, %rd63, %rd69;
	ld.const.u8 	%rs4, [%rd70];
	shr.u32 	%r2047, %r3503, 2;
	xor.b32  	%r2048, %r2047, %r3503;
	shl.b32 	%r2049, %r3502, 4;
	shl.b32 	%r2050, %r2048, 1;
	xor.b32  	%r2051, %r2050, %r2049;
	xor.b32  	%r2052, %r2051, %r2048;
	xor.b32  	%r3503, %r2052, %r3502;
	add.s32 	%r3779, %r3779, 1812185;
	add.s32 	%r2053, %r3503, %r3779;
	shr.u32 	%r2054, %r2053, 1;
	mul.hi.u32 	%r2055, %r2054, -2078209981;
	shr.u32 	%r2056, %r2055, 4;
	mul.lo.s32 	%r2057, %r2056, 62;
	sub.s32 	%r2058, %r2053, %r2057;
	cvt.u64.u32 	%rd71, %r2058;
	add.s64 	%rd72, %rd63, %rd71;
	ld.const.u8 	%rs5, [%rd72];
	st.local.v2.u8 	[%rd6+12], {%rs4, %rs5};
	mov.b32 	%r3801, 0;
	st.local.u32 	[%rd7+64], %r3801;
	mov.b64 	%rd73, 0;
	st.local.u64 	[%rd7+72], %rd73;
	mov.b32 	%r2059, -1150833019;
	mov.b32 	%r2060, 1779033703;
	st.local.v2.u32 	[%rd7+80], {%r2060, %r2059};
	mov.b32 	%r2061, -1521486534;
	mov.b32 	%r2062, 1013904242;
	st.local.v2.u32 	[%rd7+88], {%r2062, %r2061};
	mov.b32 	%r2063, -1694144372;
	mov.b32 	%r2064, 1359893119;
	st.local.v2.u32 	[%rd7+96], {%r2064, %r2063};
	mov.b32 	%r2065, 1541459225;
	mov.b32 	%r2066, 528734635;
	st.local.v2.u32 	[%rd7+104], {%r2066, %r2065};
	mov.u32 	%r3786, %r3801;
$L__BB0_235:
	cvt.u64.u32 	%rd74, %r3786;
	add.s64 	%rd75, %rd6, %rd74;
	ld.local.u8 	%rs16, [%rd75];
	cvt.u64.u32 	%rd76, %r3801;
	add.s64 	%rd77, %rd7, %rd76;
	st.local.u8 	[%rd77], %rs16;
	ld.local.u32 	%r2067, [%rd7+64];
	add.s32 	%r3801, %r2067, 1;
	st.local.u32 	[%rd7+64], %r3801;
	setp.ne.s32 	%p126, %r3801, 64;
	@%p126 bra 	$L__BB0_241;
	add.s64 	%rd187, %rd4, 36;
	ld.local.v2.b32 	{%r2069, %r2070}, [%rd7];
	bfe.u32 	%r2071, %r2070, 16, 8;
	cvt.u16.u32 	%rs17, %r2071;
	bfe.u32 	%r2072, %r2070, 8, 8;
	bfe.u32 	%r2073, %r2070, 0, 8;
	bfe.u32 	%r2074, %r2069, 16, 8;
	cvt.u16.u32 	%rs18, %r2074;
	bfe.u32 	%r2075, %r2069, 8, 8;
	bfe.u32 	%r2076, %r2069, 0, 8;
	shl.b32 	%r2077, %r2076, 24;
	shl.b32 	%r2078, %r2075, 16;
	and.b32  	%r2079, %r2078, 16711680;
	or.b32  	%r2080, %r2079, %r2077;
	and.b16  	%rs19, %rs18, 255;
	mul.wide.u16 	%r2081, %rs19, 256;
	or.b32  	%r2082, %r2080, %r2081;
	bfe.u32 	%r2083, %r2069, 24, 8;
	or.b32  	%r3790, %r2082, %r2083;
	shl.b32 	%r2084, %r2073, 24;
	shl.b32 	%r2085, %r2072, 16;
	and.b32  	%r2086, %r2085, 16711680;
	or.b32  	%r2087, %r2086, %r2084;
	and.b16  	%rs20, %rs17, 255;
	mul.wide.u16 	%r2088, %rs20, 256;
	or.b32  	%r2089, %r2087, %r2088;
	bfe.u32 	%r2090, %r2070, 24, 8;
	or.b32  	%r2091, %r2089, %r2090;
	ld.local.v2.b32 	{%r2092, %r2093}, [%rd7+8];
	bfe.u32 	%r2094, %r2093, 16, 8;
	cvt.u16.u32 	%rs21, %r2094;
	bfe.u32 	%r2095, %r2093, 8, 8;
	bfe.u32 	%r2096, %r2093, 0, 8;
	bfe.u32 	%r2097, %r2092, 16, 8;
	cvt.u16.u32 	%rs22, %r2097;
	bfe.u32 	%r2098, %r2092, 8, 8;
	bfe.u32 	%r2099, %r2092, 0, 8;
	shl.b32 	%r2100, %r2099, 24;
	shl.b32 	%r2101, %r2098, 16;
	and.b32  	%r2102, %r2101, 16711680;
	or.b32  	%r2103, %r2102, %r2100;
	and.b16  	%rs23, %rs22, 255;
	mul.wide.u16 	%r2104, %rs23, 256;
	or.b32  	%r2105, %r2103, %r2104;
	bfe.u32 	%r2106, %r2092, 24, 8;
	or.b32  	%r2107, %r2105, %r2106;
	shl.b32 	%r2108, %r2096, 24;
	shl.b32 	%r2109, %r2095, 16;
	and.b32  	%r2110, %r2109, 16711680;
	or.b32  	%r2111, %r2110, %r2108;
	and.b16  	%rs24, %rs21, 255;
	mul.wide.u16 	%r2112, %rs24, 256;
	or.b32  	%r2113, %r2111, %r2112;
	bfe.u32 	%r2114, %r2093, 24, 8;
	or.b32  	%r2115, %r2113, %r2114;
	st.local.v4.u32 	[%rd4], {%r3790, %r2091, %r2107, %r2115};
	ld.local.v2.b32 	{%r2116, %r2117}, [%rd7+16];
	bfe.u32 	%r2118, %r2117, 16, 8;
	cvt.u16.u32 	%rs25, %r2118;
	bfe.u32 	%r2119, %r2117, 8, 8;
	bfe.u32 	%r2120, %r2117, 0, 8;
	bfe.u32 	%r2121, %r2116, 16, 8;
	cvt.u16.u32 	%rs26, %r2121;
	bfe.u32 	%r2122, %r2116, 8, 8;
	bfe.u32 	%r2123, %r2116, 0, 8;
	shl.b32 	%r2124, %r2123, 24;
	shl.b32 	%r2125, %r2122, 16;
	and.b32  	%r2126, %r2125, 16711680;
	or.b32  	%r2127, %r2126, %r2124;
	and.b16  	%rs27, %rs26, 255;
	mul.wide.u16 	%r2128, %rs27, 256;
	or.b32  	%r2129, %r2127, %r2128;
	bfe.u32 	%r2130, %r2116, 24, 8;
	or.b32  	%r2131, %r2129, %r2130;
	shl.b32 	%r2132, %r2120, 24;
	shl.b32 	%r2133, %r2119, 16;
	and.b32  	%r2134, %r2133, 16711680;
	or.b32  	%r2135, %r2134, %r2132;
	and.b16  	%rs28, %rs25, 255;
	mul.wide.u16 	%r2136, %rs28, 256;
	or.b32  	%r2137, %r2135, %r2136;
	bfe.u32 	%r2138, %r2117, 24, 8;
	or.b32  	%r2139, %r2137, %r2138;
	ld.local.v2.b32 	{%r2140, %r2141}, [%rd7+24];
	bfe.u32 	%r2142, %r2141, 16, 8;
	cvt.u16.u32 	%rs29, %r2142;
	bfe.u32 	%r2143, %r2141, 8, 8;
	bfe.u32 	%r2144, %r2141, 0, 8;
	bfe.u32 	%r2145, %r2140, 16, 8;
	cvt.u16.u32 	%rs30, %r2145;
	bfe.u32 	%r2146, %r2140, 8, 8;
	bfe.u32 	%r2147, %r2140, 0, 8;
	shl.b32 	%r2148, %r2147, 24;
	shl.b32 	%r2149, %r2146, 16;
	and.b32  	%r2150, %r2149, 16711680;
	or.b32  	%r2151, %r2150, %r2148;
	and.b16  	%rs31, %rs30, 255;
	mul.wide.u16 	%r2152, %rs31, 256;
	or.b32  	%r2153, %r2151, %r2152;
	bfe.u32 	%r2154, %r2140, 24, 8;
	or.b32  	%r2155, %r2153, %r2154;
	shl.b32 	%r2156, %r2144, 24;
	shl.b32 	%r2157, %r2143, 16;
	and.b32  	%r2158, %r2157, 16711680;
	or.b32  	%r2159, %r2158, %r2156;
	and.b16  	%rs32, %rs29, 255;
	mul.wide.u16 	%r2160, %rs32, 256;
	or.b32  	%r2161, %r2159, %r2160;
	bfe.u32 	%r2162, %r2141, 24, 8;
	or.b32  	%r2163, %r2161, %r2162;
	st.local.v4.u32 	[%rd4+16], {%r2131, %r2139, %r2155, %r2163};
	ld.local.v2.b32 	{%r2164, %r2165}, [%rd7+32];
	bfe.u32 	%r2166, %r2165, 16, 8;
	cvt.u16.u32 	%rs33, %r2166;
	bfe.u32 	%r2167, %r2165, 8, 8;
	bfe.u32 	%r2168, %r2165, 0, 8;
	bfe.u32 	%r2169, %r2164, 16, 8;
	cvt.u16.u32 	%rs34, %r2169;
	bfe.u32 	%r2170, %r2164, 8, 8;
	bfe.u32 	%r2171, %r2164, 0, 8;
	shl.b32 	%r2172, %r2171, 24;
	shl.b32 	%r2173, %r2170, 16;
	and.b32  	%r2174, %r2173, 16711680;
	or.b32  	%r2175, %r2174, %r2172;
	and.b16  	%rs35, %rs34, 255;
	mul.wide.u16 	%r2176, %rs35, 256;
	or.b32  	%r2177, %r2175, %r2176;
	bfe.u32 	%r2178, %r2164, 24, 8;
	or.b32  	%r2179, %r2177, %r2178;
	shl.b32 	%r2180, %r2168, 24;
	shl.b32 	%r2181, %r2167, 16;
	and.b32  	%r2182, %r2181, 16711680;
	or.b32  	%r2183, %r2182, %r2180;
	and.b16  	%rs36, %rs33, 255;
	mul.wide.u16 	%r2184, %rs36, 256;
	or.b32  	%r2185, %r2183, %r2184;
	bfe.u32 	%r2186, %r2165, 24, 8;
	or.b32  	%r2187, %r2185, %r2186;
	ld.local.v2.b32 	{%r2188, %r2189}, [%rd7+40];
	bfe.u32 	%r2190, %r2189, 16, 8;
	cvt.u16.u32 	%rs37, %r2190;
	bfe.u32 	%r2191, %r2189, 8, 8;
	bfe.u32 	%r2192, %r2189, 0, 8;
	bfe.u32 	%r2193, %r2188, 16, 8;
	cvt.u16.u32 	%rs38, %r2193;
	bfe.u32 	%r2194, %r2188, 8, 8;
	bfe.u32 	%r2195, %r2188, 0, 8;
	shl.b32 	%r2196, %r2195, 24;
	shl.b32 	%r2197, %r2194, 16;
	and.b32  	%r2198, %r2197, 16711680;
	or.b32  	%r2199, %r2198, %r2196;
	and.b16  	%rs39, %rs38, 255;
	mul.wide.u16 	%r2200, %rs39, 256;
	or.b32  	%r2201, %r2199, %r2200;
	bfe.u32 	%r2202, %r2188, 24, 8;
	or.b32  	%r2203, %r2201, %r2202;
	shl.b32 	%r2204, %r2192, 24;
	shl.b32 	%r2205, %r2191, 16;
	and.b32  	%r2206, %r2205, 16711680;
	or.b32  	%r2207, %r2206, %r2204;
	and.b16  	%rs40, %rs37, 255;
	mul.wide.u16 	%r2208, %rs40, 256;
	or.b32  	%r2209, %r2207, %r2208;
	bfe.u32 	%r2210, %r2189, 24, 8;
	or.b32  	%r2211, %r2209, %r2210;
	st.local.v4.u32 	[%rd4+32], {%r2179, %r2187, %r2203, %r2211};
	ld.local.v2.b32 	{%r2212, %r2213}, [%rd7+48];
	bfe.u32 	%r2214, %r2213, 16, 8;
	cvt.u16.u32 	%rs41, %r2214;
	bfe.u32 	%r2215, %r2213, 8, 8;
	bfe.u32 	%r2216, %r2213, 0, 8;
	bfe.u32 	%r2217, %r2212, 16, 8;
	cvt.u16.u32 	%rs42, %r2217;
	bfe.u32 	%r2218, %r2212, 8, 8;
	bfe.u32 	%r2219, %r2212, 0, 8;
	shl.b32 	%r2220, %r2219, 24;
	shl.b32 	%r2221, %r2218, 16;
	and.b32  	%r2222, %r2221, 16711680;
	or.b32  	%r2223, %r2222, %r2220;
	and.b16  	%rs43, %rs42, 255;
	mul.wide.u16 	%r2224, %rs43, 256;
	or.b32  	%r2225, %r2223, %r2224;
	bfe.u32 	%r2226, %r2212, 24, 8;
	or.b32  	%r3788, %r2225, %r2226;
	shl.b32 	%r2227, %r2216, 24;
	shl.b32 	%r2228, %r2215, 16;
	and.b32  	%r2229, %r2228, 16711680;
	or.b32  	%r2230, %r2229, %r2227;
	and.b16  	%rs44, %rs41, 255;
	mul.wide.u16 	%r2231, %rs44, 256;
	or.b32  	%r2232, %r2230, %r2231;
	bfe.u32 	%r2233, %r2213, 24, 8;
	or.b32  	%r2234, %r2232, %r2233;
	ld.local.v2.b32 	{%r2235, %r2236}, [%rd7+56];
	bfe.u32 	%r2237, %r2236, 16, 8;
	cvt.u16.u32 	%rs45, %r2237;
	bfe.u32 	%r2238, %r2236, 8, 8;
	bfe.u32 	%r2239, %r2236, 0, 8;
	bfe.u32 	%r2240, %r2235, 16, 8;
	cvt.u16.u32 	%rs46, %r2240;
	bfe.u32 	%r2241, %r2235, 8, 8;
	bfe.u32 	%r2242, %r2235, 0, 8;
	shl.b32 	%r2243, %r2242, 24;
	shl.b32 	%r2244, %r2241, 16;
	and.b32  	%r2245, %r2244, 16711680;
	or.b32  	%r2246, %r2245, %r2243;
	and.b16  	%rs47, %rs46, 255;
	mul.wide.u16 	%r2247, %rs47, 256;
	or.b32  	%r2248, %r2246, %r2247;
	bfe.u32 	%r2249, %r2235, 24, 8;
	or.b32  	%r3791, %r2248, %r2249;
	shl.b32 	%r2250, %r2239, 24;
	shl.b32 	%r2251, %r2238, 16;
	and.b32  	%r2252, %r2251, 16711680;
	or.b32  	%r2253, %r2252, %r2250;
	and.b16  	%rs48, %rs45, 255;
	mul.wide.u16 	%r2254, %rs48, 256;
	or.b32  	%r2255, %r2253, %r2254;
	bfe.u32 	%r2256, %r2236, 24, 8;
	or.b32  	%r3789, %r2255, %r2256;
	st.local.v4.u32 	[%rd4+48], {%r3788, %r2234, %r3791, %r3789};
	mov.b32 	%r3787, 0;
$L__BB0_237:
	shf.l.wrap.b32 	%r2257, %r3791, %r3791, 15;
	shf.l.wrap.b32 	%r2258, %r3791, %r3791, 13;
	xor.b32  	%r2259, %r2257, %r2258;
	shr.u32 	%r2260, %r3791, 10;
	xor.b32  	%r2261, %r2259, %r2260;
	ld.local.u32 	%r2262, [%rd187];
	add.s32 	%r2263, %r2261, %r2262;
	ld.local.u32 	%r2264, [%rd187+-32];
	shf.l.wrap.b32 	%r2265, %r2264, %r2264, 25;
	shf.l.wrap.b32 	%r2266, %r2264, %r2264, 14;
	xor.b32  	%r2267, %r2265, %r2266;
	shr.u32 	%r2268, %r2264, 3;
	xor.b32  	%r2269, %r2267, %r2268;
	add.s32 	%r2270, %r2263, %r3790;
	add.s32 	%r1123, %r2270, %r2269;
	shf.l.wrap.b32 	%r2271, %r3789, %r3789, 15;
	shf.l.wrap.b32 	%r2272, %r3789, %r3789, 13;
	xor.b32  	%r2273, %r2271, %r2272;
	shr.u32 	%r2274, %r3789, 10;
	xor.b32  	%r2275, %r2273, %r2274;
	ld.local.v2.u32 	{%r2276, %r2277}, [%rd187+4];
	add.s32 	%r2278, %r2275, %r2276;
	ld.local.v2.u32 	{%r2279, %r2280}, [%rd187+-28];
	shf.l.wrap.b32 	%r2281, %r2279, %r2279, 25;
	shf.l.wrap.b32 	%r2282, %r2279, %r2279, 14;
	xor.b32  	%r2283, %r2281, %r2282;
	shr.u32 	%r2284, %r2279, 3;
	xor.b32  	%r2285, %r2283, %r2284;
	add.s32 	%r2286, %r2278, %r2264;
	add.s32 	%r2287, %r2286, %r2285;
	shf.l.wrap.b32 	%r2288, %r1123, %r1123, 15;
	shf.l.wrap.b32 	%r2289, %r1123, %r1123, 13;
	xor.b32  	%r2290, %r2288, %r2289;
	shr.u32 	%r2291, %r1123, 10;
	xor.b32  	%r2292, %r2290, %r2291;
	add.s32 	%r2293, %r2292, %r2277;
	shf.l.wrap.b32 	%r2294, %r2280, %r2280, 25;
	shf.l.wrap.b32 	%r2295, %r2280, %r2280, 14;
	xor.b32  	%r2296, %r2294, %r2295;
	shr.u32 	%r2297, %r2280, 3;
	xor.b32  	%r2298, %r2296, %r2297;
	add.s32 	%r2299, %r2293, %r2279;
	add.s32 	%r3791, %r2299, %r2298;
	shf.l.wrap.b32 	%r2300, %r2287, %r2287, 15;
	shf.l.wrap.b32 	%r2301, %r2287, %r2287, 13;
	xor.b32  	%r2302, %r2300, %r2301;
	shr.u32 	%r2303, %r2287, 10;
	xor.b32  	%r2304, %r2302, %r2303;
	add.s32 	%r2305, %r2304, %r3788;
	ld.local.u32 	%r3790, [%rd187+-20];
	shf.l.wrap.b32 	%r2306, %r3790, %r3790, 25;
	shf.l.wrap.b32 	%r2307, %r3790, %r3790, 14;
	xor.b32  	%r2308, %r2306, %r2307;
	shr.u32 	%r2309, %r3790, 3;
	xor.b32  	%r2310, %r2308, %r2309;
	add.s32 	%r2311, %r2305, %r2280;
	add.s32 	%r3789, %r2311, %r2310;
	st.local.v4.u32 	[%rd187+28], {%r1123, %r2287, %r3791, %r3789};
	add.s32 	%r3787, %r3787, 4;
	add.s64 	%rd187, %rd187, 16;
	setp.ne.s32 	%p127, %r3787, 48;
	mov.u32 	%r3788, %r1123;
	@%p127 bra 	$L__BB0_237;
	ld.local.v2.u32 	{%r1128, %r1129}, [%rd7+80];
	ld.local.v2.u32 	{%r1130, %r1131}, [%rd7+88];
	ld.local.v2.u32 	{%r1132, %r1133}, [%rd7+96];
	ld.local.v2.u32 	{%r1134, %r1135}, [%rd7+104];
	mov.b32 	%r3792, 0;
	mov.u32 	%r3793, %r1128;
	mov.u32 	%r3794, %r1129;
	mov.u32 	%r3795, %r1130;
	mov.u32 	%r3796, %r1131;
	mov.u32 	%r3797, %r1132;
	mov.u32 	%r3798, %r1133;
	mov.u32 	%r3799, %r1134;
	mov.u32 	%r3800, %r1135;
$L__BB0_239:
	shf.l.wrap.b32 	%r2313, %r3797, %r3797, 26;
	shf.l.wrap.b32 	%r2314, %r3797, %r3797, 21;
	xor.b32  	%r2315, %r2313, %r2314;
	shf.l.wrap.b32 	%r2316, %r3797, %r3797, 7;
	xor.b32  	%r2317, %r2315, %r2316;
	and.b32  	%r2318, %r3797, %r3798;
	not.b32 	%r2319, %r3797;
	and.b32  	%r2320, %r3799, %r2319;
	or.b32  	%r2321, %r2318, %r2320;
	mul.wide.u32 	%rd78, %r3792, 4;
	mov.u64 	%rd79, k;
	add.s64 	%rd80, %rd79, %rd78;
	ld.const.u32 	%r2322, [%rd80];
	add.s64 	%rd81, %rd4, %rd78;
	ld.local.v4.u32 	{%r2323, %r2324, %r2325, %r2326}, [%rd81];
	add.s32 	%r2327, %r2321, %r3800;
	add.s32 	%r2328, %r2327, %r2317;
	add.s32 	%r2329, %r2328, %r2322;
	add.s32 	%r2330, %r2329, %r2323;
	shf.l.wrap.b32 	%r2331, %r3793, %r3793, 30;
	shf.l.wrap.b32 	%r2332, %r3793, %r3793, 19;
	xor.b32  	%r2333, %r2331, %r2332;
	shf.l.wrap.b32 	%r2334, %r3793, %r3793, 10;
	xor.b32  	%r2335, %r2333, %r2334;
	xor.b32  	%r2336, %r3794, %r3795;
	and.b32  	%r2337, %r3793, %r2336;
	and.b32  	%r2338, %r3794, %r3795;
	xor.b32  	%r2339, %r2337, %r2338;
	add.s32 	%r2340, %r2335, %r2339;
	add.s32 	%r3800, %r2330, %r3796;
	add.s32 	%r3796, %r2340, %r2330;
	shf.l.wrap.b32 	%r2341, %r3800, %r3800, 26;
	shf.l.wrap.b32 	%r2342, %r3800, %r3800, 21;
	xor.b32  	%r2343, %r2341, %r2342;
	shf.l.wrap.b32 	%r2344, %r3800, %r3800, 7;
	xor.b32  	%r2345, %r2343, %r2344;
	and.b32  	%r2346, %r3800, %r3797;
	not.b32 	%r2347, %r3800;
	and.b32  	%r2348, %r3798, %r2347;
	or.b32  	%r2349, %r2346, %r2348;
	ld.const.u32 	%r2350, [%rd80+4];
	add.s32 	%r2351, %r2349, %r3799;
	add.s32 	%r2352, %r2351, %r2345;
	add.s32 	%r2353, %r2352, %r2350;
	add.s32 	%r2354, %r2353, %r2324;
	shf.l.wrap.b32 	%r2355, %r3796, %r3796, 30;
	shf.l.wrap.b32 	%r2356, %r3796, %r3796, 19;
	xor.b32  	%r2357, %r2355, %r2356;
	shf.l.wrap.b32 	%r2358, %r3796, %r3796, 10;
	xor.b32  	%r2359, %r2357, %r2358;
	xor.b32  	%r2360, %r3793, %r3794;
	and.b32  	%r2361, %r3796, %r2360;
	and.b32  	%r2362, %r3793, %r3794;
	xor.b32  	%r2363, %r2361, %r2362;
	add.s32 	%r2364, %r2359, %r2363;
	add.s32 	%r3799, %r2354, %r3795;
	add.s32 	%r3795, %r2364, %r2354;
	shf.l.wrap.b32 	%r2365, %r3799, %r3799, 26;
	shf.l.wrap.b32 	%r2366, %r3799, %r3799, 21;
	xor.b32  	%r2367, %r2365, %r2366;
	shf.l.wrap.b32 	%r2368, %r3799, %r3799, 7;
	xor.b32  	%r2369, %r2367, %r2368;
	and.b32  	%r2370, %r3799, %r3800;
	not.b32 	%r2371, %r3799;
	and.b32  	%r2372, %r3797, %r2371;
	or.b32  	%r2373, %r2370, %r2372;
	ld.const.u32 	%r2374, [%rd80+8];
	add.s32 	%r2375, %r2373, %r3798;
	add.s32 	%r2376, %r2375, %r2369;
	add.s32 	%r2377, %r2376, %r2374;
	add.s32 	%r2378, %r2377, %r2325;
	shf.l.wrap.b32 	%r2379, %r3795, %r3795, 30;
	shf.l.wrap.b32 	%r2380, %r3795, %r3795, 19;
	xor.b32  	%r2381, %r2379, %r2380;
	shf.l.wrap.b32 	%r2382, %r3795, %r3795, 10;
	xor.b32  	%r2383, %r2381, %r2382;
	xor.b32  	%r2384, %r3796, %r3793;
	and.b32  	%r2385, %r3795, %r2384;
	and.b32  	%r2386, %r3796, %r3793;
	xor.b32  	%r2387, %r2385, %r2386;
	add.s32 	%r2388, %r2383, %r2387;
	add.s32 	%r3798, %r2378, %r3794;
	add.s32 	%r3794, %r2388, %r2378;
	shf.l.wrap.b32 	%r2389, %r3798, %r3798, 26;
	shf.l.wrap.b32 	%r2390, %r3798, %r3798, 21;
	xor.b32  	%r2391, %r2389, %r2390;
	shf.l.wrap.b32 	%r2392, %r3798, %r3798, 7;
	xor.b32  	%r2393, %r2391, %r2392;
	and.b32  	%r2394, %r3798, %r3799;
	not.b32 	%r2395, %r3798;
	and.b32  	%r2396, %r3800, %r2395;
	or.b32  	%r2397, %r2394, %r2396;
	ld.const.u32 	%r2398, [%rd80+12];
	add.s32 	%r2399, %r2397, %r3797;
	add.s32 	%r2400, %r2399, %r2393;
	add.s32 	%r2401, %r2400, %r2398;
	add.s32 	%r2402, %r2401, %r2326;
	shf.l.wrap.b32 	%r2403, %r3794, %r3794, 30;
	shf.l.wrap.b32 	%r2404, %r3794, %r3794, 19;
	xor.b32  	%r2405, %r2403, %r2404;
	shf.l.wrap.b32 	%r2406, %r3794, %r3794, 10;
	xor.b32  	%r2407, %r2405, %r2406;
	xor.b32  	%r2408, %r3795, %r3796;
	and.b32  	%r2409, %r3794, %r2408;
	and.b32  	%r2410, %r3795, %r3796;
	xor.b32  	%r2411, %r2409, %r2410;
	add.s32 	%r2412, %r2407, %r2411;
	add.s32 	%r3797, %r2402, %r3793;
	add.s32 	%r3793, %r2412, %r2402;
	add.s32 	%r3792, %r3792, 4;
	setp.ne.s32 	%p128, %r3792, 64;
	@%p128 bra 	$L__BB0_239;
	add.s32 	%r2414, %r1128, %r3793;
	add.s32 	%r2415, %r1129, %r3794;
	st.local.v2.u32 	[%rd7+80], {%r2414, %r2415};
	add.s32 	%r2416, %r1130, %r3795;
	add.s32 	%r2417, %r1131, %r3796;
	st.local.v2.u32 	[%rd7+88], {%r2416, %r2417};
	add.s32 	%r2418, %r1132, %r3797;
	add.s32 	%r2419, %r1133, %r3798;
	st.local.v2.u32 	[%rd7+96], {%r2418, %r2419};
	add.s32 	%r2420, %r1134, %r3799;
	add.s32 	%r2421, %r1135, %r3800;
	st.local.v2.u32 	[%rd7+104], {%r2420, %r2421};
	ld.local.u64 	%rd82, [%rd7+72];
	add.s64 	%rd83, %rd82, 512;
	st.local.u64 	[%rd7+72], %rd83;
	mov.b32 	%r3801, 0;
	st.local.u32 	[%rd7+64], %r3801;
$L__BB0_241:
	add.s32 	%r3786, %r3786, 1;
	setp.ne.s32 	%p129, %r3786, 14;
	@%p129 bra 	$L__BB0_235;
	setp.gt.u32 	%p130, %r3801, 55;
	@%p130 bra 	$L__BB0_257;
	cvt.u64.u32 	%rd154, %r3801;
	add.s64 	%rd155, %rd7, %rd154;
	mov.b16 	%rs88, 128;
	st.local.u8 	[%rd155], %rs88;
	setp.eq.s32 	%p143, %r3801, 55;
	@%p143 bra 	$L__BB0_276;
	sub.s32 	%r1156, 55, %r3801;
	and.b32  	%r1157, %r1156, 15;
	setp.gt.u32 	%p144, %r3801, 39;
	@%p144 bra 	$L__BB0_247;
	and.b32  	%r1158, %r1156, 48;
	mov.b32 	%r3803, 0;
$L__BB0_246:
	.pragma "nounroll";
	cvt.u64.u32 	%rd156, %r3801;
	add.s64 	%rd157, %rd7, %rd156;
	mov.b16 	%rs89, 0;
	st.local.u8 	[%rd157+1], %rs89;
	st.local.u8 	[%rd157+2], %rs89;
	st.local.u8 	[%rd157+3], %rs89;
	st.local.u8 	[%rd157+4], %rs89;
	st.local.u8 	[%rd157+5], %rs89;
	st.local.u8 	[%rd157+6], %rs89;
	st.local.u8 	[%rd157+7], %rs89;
	st.local.u8 	[%rd157+8], %rs89;
	st.local.u8 	[%rd157+9], %rs89;
	st.local.u8 	[%rd157+10], %rs89;
	st.local.u8 	[%rd157+11], %rs89;
	st.local.u8 	[%rd157+12], %rs89;
	st.local.u8 	[%rd157+13], %rs89;
	st.local.u8 	[%rd157+14], %rs89;
	st.local.u8 	[%rd157+15], %rs89;
	add.s32 	%r3801, %r3801, 16;
	st.local.u8 	[%rd157+16], %rs89;
	add.s32 	%r3803, %r3803, 16;
	setp.eq.s32 	%p145, %r3803, %r1158;
	@%p145 bra 	$L__BB0_247;
	bra.uni 	$L__BB0_246;
$L__BB0_247:
	setp.eq.s32 	%p146, %r1157, 0;
	@%p146 bra 	$L__BB0_276;
	and.b32  	%r1219, %r1156, 7;
	setp.lt.u32 	%p147, %r1157, 8;
	@%p147 bra 	$L__BB0_250;
	cvt.u64.u32 	%rd158, %r3801;
	add.s64 	%rd159, %rd7, %rd158;
	mov.b16 	%rs90, 0;
	st.local.u8 	[%rd159+1], %rs90;
	st.local.u8 	[%rd159+2], %rs90;
	st.local.u8 	[%rd159+3], %rs90;
	st.local.u8 	[%rd159+4], %rs90;
	st.local.u8 	[%rd159+5], %rs90;
	st.local.u8 	[%rd159+6], %rs90;
	st.local.u8 	[%rd159+7], %rs90;
	add.s32 	%r3801, %r3801, 8;
	st.local.u8 	[%rd159+8], %rs90;
$L__BB0_250:
	setp.eq.s32 	%p148, %r1219, 0;
	@%p148 bra 	$L__BB0_276;
	and.b32  	%r1222, %r1156, 3;
	setp.lt.u32 	%p149, %r1219, 4;
	@%p149 bra 	$L__BB0_253;
	cvt.u64.u32 	%rd160, %r3801;
	add.s64 	%rd161, %rd7, %rd160;
	mov.b16 	%rs91, 0;
	st.local.u8 	[%rd161+1], %rs91;
	st.local.u8 	[%rd161+2], %rs91;
	st.local.u8 	[%rd161+3], %rs91;
	add.s32 	%r3801, %r3801, 4;
	st.local.u8 	[%rd161+4], %rs91;
$L__BB0_253:
	setp.eq.s32 	%p150, %r1222, 0;
	@%p150 bra 	$L__BB0_276;
	cvt.u64.u32 	%rd162, %r3801;
	add.s64 	%rd28, %rd7, %rd162;
	mov.b16 	%rs92, 0;
	st.local.u8 	[%rd28+1], %rs92;
	setp.eq.s32 	%p151, %r1222, 1;
	@%p151 bra 	$L__BB0_276;
	mov.b16 	%rs93, 0;
	st.local.u8 	[%rd28+2], %rs93;
	setp.eq.s32 	%p152, %r1222, 2;
	@%p152 bra 	$L__BB0_276;
	mov.b16 	%rs94, 0;
	st.local.u8 	[%rd28+3], %rs94;
	bra.uni 	$L__BB0_276;
$L__BB0_257:
	cvt.u64.u32 	%rd84, %r3801;
	add.s64 	%rd85, %rd7, %rd84;
	mov.b16 	%rs49, 128;
	st.local.u8 	[%rd85], %rs49;
	add.s32 	%r3806, %r3801, 1;
	setp.gt.u32 	%p131, %r3806, 63;
	@%p131 bra 	$L__BB0_271;
	sub.s32 	%r1164, 63, %r3801;
	and.b32  	%r1165, %r1164, 15;
	add.s32 	%r2422, %r3801, -48;
	setp.lt.u32 	%p132, %r2422, 15;
	@%p132 bra 	$L__BB0_261;
	and.b32  	%r1166, %r1164, -16;
	mov.b32 	%r3805, 0;
$L__BB0_260:
	.pragma "nounroll";
	cvt.u64.u32 	%rd86, %r3806;
	add.s64 	%rd87, %rd7, %rd86;
	mov.b16 	%rs50, 0;
	st.local.u8 	[%rd87], %rs50;
	add.s32 	%r2424, %r3806, 1;
	cvt.u64.u32 	%rd88, %r2424;
	add.s64 	%rd89, %rd7, %rd88;
	st.local.u8 	[%rd89], %rs50;
	add.s32 	%r2425, %r3806, 2;
	cvt.u64.u32 	%rd90, %r2425;
	add.s64 	%rd91, %rd7, %rd90;
	st.local.u8 	[%rd91], %rs50;
	add.s32 	%r2426, %r3806, 3;
	cvt.u64.u32 	%rd92, %r2426;
	add.s64 	%rd93, %rd7, %rd92;
	st.local.u8 	[%rd93], %rs50;
	add.s32 	%r2427, %r3806, 4;
	cvt.u64.u32 	%rd94, %r2427;
	add.s64 	%rd95, %rd7, %rd94;
	st.local.u8 	[%rd95], %rs50;
	add.s32 	%r2428, %r3806, 5;
	cvt.u64.u32 	%rd96, %r2428;
	add.s64 	%rd97, %rd7, %rd96;
	st.local.u8 	[%rd97], %rs50;
	add.s32 	%r2429, %r3806, 6;
	cvt.u64.u32 	%rd98, %r2429;
	add.s64 	%rd99, %rd7, %rd98;
	st.local.u8 	[%rd99], %rs50;
	add.s32 	%r2430, %r3806, 7;
	cvt.u64.u32 	%rd100, %r2430;
	add.s64 	%rd101, %rd7, %rd100;
	st.local.u8 	[%rd101], %rs50;
	add.s32 	%r2431, %r3806, 8;
	cvt.u64.u32 	%rd102, %r2431;
	add.s64 	%rd103, %rd7, %rd102;
	st.local.u8 	[%rd103], %rs50;
	add.s32 	%r2432, %r3806, 9;
	cvt.u64.u32 	%rd104, %r2432;
	add.s64 	%rd105, %rd7, %rd104;
	st.local.u8 	[%rd105], %rs50;
	add.s32 	%r2433, %r3806, 10;
	cvt.u64.u32 	%rd106, %r2433;
	add.s64 	%rd107, %rd7, %rd106;
	st.local.u8 	[%rd107], %rs50;
	add.s32 	%r2434, %r3806, 11;
	cvt.u64.u32 	%rd108, %r2434;
	add.s64 	%rd109, %rd7, %rd108;
	st.local.u8 	[%rd109], %rs50;
	add.s32 	%r2435, %r3806, 12;
	cvt.u64.u32 	%rd110, %r2435;
	add.s64 	%rd111, %rd7, %rd110;
	st.local.u8 	[%rd111], %rs50;
	add.s32 	%r2436, %r3806, 13;
	cvt.u64.u32 	%rd112, %r2436;
	add.s64 	%rd113, %rd7, %rd112;
	st.local.u8 	[%rd113], %rs50;
	add.s32 	%r2437, %r3806, 14;
	cvt.u64.u32 	%rd114, %r2437;
	add.s64 	%rd115, %rd7, %rd114;
	st.local.u8 	[%rd115], %rs50;
	add.s32 	%r2438, %r3806, 15;
	cvt.u64.u32 	%rd116, %r2438;
	add.s64 	%rd117, %rd7, %rd116;
	st.local.u8 	[%rd117], %rs50;
	add.s32 	%r3806, %r3806, 16;
	add.s32 	%r3805, %r3805, 16;
	setp.ne.s32 	%p133, %r3805, %r1166;
	@%p133 bra 	$L__BB0_260;
$L__BB0_261:
	setp.eq.s32 	%p134, %r1165, 0;
	@%p134 bra 	$L__BB0_271;
	and.b32  	%r1172, %r1164, 7;
	setp.lt.u32 	%p135, %r1165, 8;
	@%p135 bra 	$L__BB0_264;
	cvt.u64.u32 	%rd118, %r3806;
	add.s64 	%rd119, %rd7, %rd118;
	mov.b16 	%rs51, 0;
	st.local.u8 	[%rd119], %rs51;
	add.s32 	%r2439, %r3806, 1;
	cvt.u64.u32 	%rd120, %r2439;
	add.s64 	%rd121, %rd7, %rd120;
	st.local.u8 	[%rd121], %rs51;
	add.s32 	%r2440, %r3806, 2;
	cvt.u64.u32 	%rd122, %r2440;
	add.s64 	%rd123, %rd7, %rd122;
	st.local.u8 	[%rd123], %rs51;
	add.s32 	%r2441, %r3806, 3;
	cvt.u64.u32 	%rd124, %r2441;
	add.s64 	%rd125, %rd7, %rd124;
	st.local.u8 	[%rd125], %rs51;
	add.s32 	%r2442, %r3806, 4;
	cvt.u64.u32 	%rd126, %r2442;
	add.s64 	%rd127, %rd7, %rd126;
	st.local.u8 	[%rd127], %rs51;
	add.s32 	%r2443, %r3806, 5;
	cvt.u64.u32 	%rd128, %r2443;
	add.s64 	%rd129, %rd7, %rd128;
	st.local.u8 	[%rd129], %rs51;
	add.s32 	%r2444, %r3806, 6;
	cvt.u64.u32 	%rd130, %r2444;
	add.s64 	%rd131, %rd7, %rd130;
	st.local.u8 	[%rd131], %rs51;
	add.s32 	%r2445, %r3806, 7;
	cvt.u64.u32 	%rd132, %r2445;
	add.s64 	%rd133, %rd7, %rd132;
	st.local.u8 	[%rd133], %rs51;
	add.s32 	%r3806, %r3806, 8;
$L__BB0_264:
	setp.eq.s32 	%p136, %r1172, 0;
	@%p136 bra 	$L__BB0_271;
	and.b32  	%r1175, %r1164, 3;
	setp.lt.u32 	%p137, %r1172, 4;
	@%p137 bra 	$L__BB0_267;
	cvt.u64.u32 	%rd134, %r3806;
	add.s64 	%rd135, %rd7, %rd134;
	mov.b16 	%rs52, 0;
	st.local.u8 	[%rd135], %rs52;
	add.s32 	%r2446, %r3806, 1;
	cvt.u64.u32 	%rd136, %r2446;
	add.s64 	%rd137, %rd7, %rd136;
	st.local.u8 	[%rd137], %rs52;
	add.s32 	%r2447, %r3806, 2;
	cvt.u64.u32 	%rd138, %r2447;
	add.s64 	%rd139, %rd7, %rd138;
	st.local.u8 	[%rd139], %rs52;
	add.s32 	%r2448, %r3806, 3;
	cvt.u64.u32 	%rd140, %r2448;
	add.s64 	%rd141, %rd7, %rd140;
	st.local.u8 	[%rd141], %rs52;
	add.s32 	%r3806, %r3806, 4;
$L__BB0_267:
	setp.eq.s32 	%p138, %r1175, 0;
	@%p138 bra 	$L__BB0_271;
	cvt.u64.u32 	%rd142, %r3806;
	add.s64 	%rd143, %rd7, %rd142;
	mov.b16 	%rs53, 0;
	st.local.u8 	[%rd143], %rs53;
	setp.eq.s32 	%p139, %r1175, 1;
	@%p139 bra 	$L__BB0_271;
	add.s32 	%r2449, %r3806, 1;
	cvt.u64.u32 	%rd144, %r2449;
	add.s64 	%rd145, %rd7, %rd144;
	mov.b16 	%rs54, 0;
	st.local.u8 	[%rd145], %rs54;
	setp.eq.s32 	%p140, %r1175, 2;
	@%p140 bra 	$L__BB0_271;
	add.s32 	%r2450, %r3806, 2;
	cvt.u64.u32 	%rd146, %r2450;
	add.s64 	%rd147, %rd7, %rd146;
	mov.b16 	%rs55, 0;
	st.local.u8 	[%rd147], %rs55;
$L__BB0_271:
	ld.local.v2.b32 	{%r2452, %r2453}, [%rd7];
	bfe.u32 	%r2454, %r2453, 16, 8;
	cvt.u16.u32 	%rs56, %r2454;
	bfe.u32 	%r2455, %r2453, 8, 8;
	bfe.u32 	%r2456, %r2453, 0, 8;
	bfe.u32 	%r2457, %r2452, 16, 8;
	cvt.u16.u32 	%rs57, %r2457;
	bfe.u32 	%r2458, %r2452, 8, 8;
	bfe.u32 	%r2459, %r2452, 0, 8;
	shl.b32 	%r2460, %r2459, 24;
	shl.b32 	%r2461, %r2458, 16;
	and.b32  	%r2462, %r2461, 16711680;
	or.b32  	%r2463, %r2462, %r2460;
	and.b16  	%rs58, %rs57, 255;
	mul.wide.u16 	%r2464, %rs58, 256;
	or.b32  	%r2465, %r2463, %r2464;
	bfe.u32 	%r2466, %r2452, 24, 8;
	or.b32  	%r3811, %r2465, %r2466;
	shl.b32 	%r2467, %r2456, 24;
	shl.b32 	%r2468, %r2455, 16;
	and.b32  	%r2469, %r2468, 16711680;
	or.b32  	%r2470, %r2469, %r2467;
	and.b16  	%rs59, %rs56, 255;
	mul.wide.u16 	%r2471, %rs59, 256;
	or.b32  	%r2472, %r2470, %r2471;
	bfe.u32 	%r2473, %r2453, 24, 8;
	or.b32  	%r2474, %r2472, %r2473;
	ld.local.v2.b32 	{%r2475, %r2476}, [%rd7+8];
	bfe.u32 	%r2477, %r2476, 16, 8;
	cvt.u16.u32 	%rs60, %r2477;
	bfe.u32 	%r2478, %r2476, 8, 8;
	bfe.u32 	%r2479, %r2476, 0, 8;
	bfe.u32 	%r2480, %r2475, 16, 8;
	cvt.u16.u32 	%rs61, %r2480;
	bfe.u32 	%r2481, %r2475, 8, 8;
	bfe.u32 	%r2482, %r2475, 0, 8;
	shl.b32 	%r2483, %r2482, 24;
	shl.b32 	%r2484, %r2481, 16;
	and.b32  	%r2485, %r2484, 16711680;
	or.b32  	%r2486, %r2485, %r2483;
	and.b16  	%rs62, %rs61, 255;
	mul.wide.u16 	%r2487, %rs62, 256;
	or.b32  	%r2488, %r2486, %r2487;
	bfe.u32 	%r2489, %r2475, 24, 8;
	or.b32  	%r2490, %r2488, %r2489;
	shl.b32 	%r2491, %r2479, 24;
	shl.b32 	%r2492, %r2478, 16;
	and.b32  	%r2493, %r2492, 16711680;
	or.b32  	%r2494, %r2493, %r2491;
	and.b16  	%rs63, %rs60, 255;
	mul.wide.u16 	%r2495, %rs63, 256;
	or.b32  	%r2496, %r2494, %r2495;
	bfe.u32 	%r2497, %r2476, 24, 8;
	or.b32  	%r2498, %r2496, %r2497;
	st.local.v4.u32 	[%rd3], {%r3811, %r2474, %r2490, %r2498};
	ld.local.v2.b32 	{%r2499, %r2500}, [%rd7+16];
	bfe.u32 	%r2501, %r2500, 16, 8;
	cvt.u16.u32 	%rs64, %r2501;
	bfe.u32 	%r2502, %r2500, 8, 8;
	bfe.u32 	%r2503, %r2500, 0, 8;
	bfe.u32 	%r2504, %r2499, 16, 8;
	cvt.u16.u32 	%rs65, %r2504;
	bfe.u32 	%r2505, %r2499, 8, 8;
	bfe.u32 	%r2506, %r2499, 0, 8;
	shl.b32 	%r2507, %r2506, 24;
	shl.b32 	%r2508, %r2505, 16;
	and.b32  	%r2509, %r2508, 16711680;
	or.b32  	%r2510, %r2509, %r2507;
	and.b16  	%rs66, %rs65, 255;
	mul.wide.u16 	%r2511, %rs66, 256;
	or.b32  	%r2512, %r2510, %r2511;
	bfe.u32 	%r2513, %r2499, 24, 8;
	or.b32  	%r2514, %r2512, %r2513;
	shl.b32 	%r2515, %r2503, 24;
	shl.b32 	%r2516, %r2502, 16;
	and.b32  	%r2517, %r2516, 16711680;
	or.b32  	%r2518, %r2517, %r2515;
	and.b16  	%rs67, %rs64, 255;
	mul.wide.u16 	%r2519, %rs67, 256;
	or.b32  	%r2520, %r2518, %r2519;
	bfe.u32 	%r2521, %r2500, 24, 8;
	or.b32  	%r2522, %r2520, %r2521;
	ld.local.v2.b32 	{%r2523, %r2524}, [%rd7+24];
	bfe.u32 	%r2525, %r2524, 16, 8;
	cvt.u16.u32 	%rs68, %r2525;
	bfe.u32 	%r2526, %r2524, 8, 8;
	bfe.u32 	%r2527, %r2524, 0, 8;
	bfe.u32 	%r2528, %r2523, 16, 8;
	cvt.u16.u32 	%rs69, %r2528;
	bfe.u32 	%r2529, %r2523, 8, 8;
	bfe.u32 	%r2530, %r2523, 0, 8;
	shl.b32 	%r2531, %r2530, 24;
	shl.b32 	%r2532, %r2529, 16;
	and.b32  	%r2533, %r2532, 16711680;
	or.b32  	%r2534, %r2533, %r2531;
	and.b16  	%rs70, %rs69, 255;
	mul.wide.u16 	%r2535, %rs70, 256;
	or.b32  	%r2536, %r2534, %r2535;
	bfe.u32 	%r2537, %r2523, 24, 8;
	or.b32  	%r2538, %r2536, %r2537;
	shl.b32 	%r2539, %r2527, 24;
	shl.b32 	%r2540, %r2526, 16;
	and.b32  	%r2541, %r2540, 16711680;
	or.b32  	%r2542, %r2541, %r2539;
	and.b16  	%rs71, %rs68, 255;
	mul.wide.u16 	%r2543, %rs71, 256;
	or.b32  	%r2544, %r2542, %r2543;
	bfe.u32 	%r2545, %r2524, 24, 8;
	or.b32  	%r2546, %r2544, %r2545;
	st.local.v4.u32 	[%rd3+16], {%r2514, %r2522, %r2538, %r2546};
	ld.local.v2.b32 	{%r2547, %r2548}, [%rd7+32];
	bfe.u32 	%r2549, %r2548, 16, 8;
	cvt.u16.u32 	%rs72, %r2549;
	bfe.u32 	%r2550, %r2548, 8, 8;
	bfe.u32 	%r2551, %r2548, 0, 8;
	bfe.u32 	%r2552, %r2547, 16, 8;
	cvt.u16.u32 	%rs73, %r2552;
	bfe.u32 	%r2553, %r2547, 8, 8;
	bfe.u32 	%r2554, %r2547, 0, 8;
	shl.b32 	%r2555, %r2554, 24;
	shl.b32 	%r2556, %r2553, 16;
	and.b32  	%r2557, %r2556, 16711680;
	or.b32  	%r2558, %r2557, %r2555;
	and.b16  	%rs74, %rs73, 255;
	mul.wide.u16 	%r2559, %rs74, 256;
	or.b32  	%r2560, %r2558, %r2559;
	bfe.u32 	%r2561, %r2547, 24, 8;
	or.b32  	%r2562, %r2560, %r2561;
	shl.b32 	%r2563, %r2551, 24;
	shl.b32 	%r2564, %r2550, 16;
	and.b32  	%r2565, %r2564, 16711680;
	or.b32  	%r2566, %r2565, %r2563;
	and.b16  	%rs75, %rs72, 255;
	mul.wide.u16 	%r2567, %rs75, 256;
	or.b32  	%r2568, %r2566, %r2567;
	bfe.u32 	%r2569, %r2548, 24, 8;
	or.b32  	%r2570, %r2568, %r2569;
	ld.local.v2.b32 	{%r2571, %r2572}, [%rd7+40];
	bfe.u32 	%r2573, %r2572, 16, 8;
	cvt.u16.u32 	%rs76, %r2573;
	bfe.u32 	%r2574, %r2572, 8, 8;
	bfe.u32 	%r2575, %r2572, 0, 8;
	bfe.u32 	%r2576, %r2571, 16, 8;
	cvt.u16.u32 	%rs77, %r2576;
	bfe.u32 	%r2577, %r2571, 8, 8;
	bfe.u32 	%r2578, %r2571, 0, 8;
	shl.b32 	%r2579, %r2578, 24;
	shl.b32 	%r2580, %r2577, 16;
	and.b32  	%r2581, %r2580, 16711680;
	or.b32  	%r2582, %r2581, %r2579;
	and.b16  	%rs78, %rs77, 255;
	mul.wide.u16 	%r2583, %rs78, 256;
	or.b32  	%r2584, %r2582, %r2583;
	bfe.u32 	%r2585, %r2571, 24, 8;
	or.b32  	%r2586, %r2584, %r2585;
	shl.b32 	%r2587, %r2575, 24;
	shl.b32 	%r2588, %r2574, 16;
	and.b32  	%r2589, %r2588, 16711680;
	or.b32  	%r2590, %r2589, %r2587;
	and.b16  	%rs79, %rs76, 255;
	mul.wide.u16 	%r2591, %rs79, 256;
	or.b32  	%r2592, %r2590, %r2591;
	bfe.u32 	%r2593, %r2572, 24, 8;
	or.b32  	%r2594, %r2592, %r2593;
	st.local.v4.u32 	[%rd3+32], {%r2562, %r2570, %r2586, %r2594};
	ld.local.v2.b32 	{%r2595, %r2596}, [%rd7+48];
	bfe.u32 	%r2597, %r2596, 16, 8;
	cvt.u16.u32 	%rs80, %r2597;
	bfe.u32 	%r2598, %r2596, 8, 8;
	bfe.u32 	%r2599, %r2596, 0, 8;
	bfe.u32 	%r2600, %r2595, 16, 8;
	cvt.u16.u32 	%rs81, %r2600;
	bfe.u32 	%r2601, %r2595, 8, 8;
	bfe.u32 	%r2602, %r2595, 0, 8;
	shl.b32 	%r2603, %r2602, 24;
	shl.b32 	%r2604, %r2601, 16;
	and.b32  	%r2605, %r2604, 16711680;
	or.b32  	%r2606, %r2605, %r2603;
	and.b16  	%rs82, %rs81, 255;
	mul.wide.u16 	%r2607, %rs82, 256;
	or.b32  	%r2608, %r2606, %r2607;
	bfe.u32 	%r2609, %r2595, 24, 8;
	or.b32  	%r3809, %r2608, %r2609;
	shl.b32 	%r2610, %r2599, 24;
	shl.b32 	%r2611, %r2598, 16;
	and.b32  	%r2612, %r2611, 16711680;
	or.b32  	%r2613, %r2612, %r2610;
	and.b16  	%rs83, %rs80, 255;
	mul.wide.u16 	%r2614, %rs83, 256;
	or.b32  	%r2615, %r2613, %r2614;
	bfe.u32 	%r2616, %r2596, 24, 8;
	or.b32  	%r2617, %r2615, %r2616;
	ld.local.v2.b32 	{%r2618, %r2619}, [%rd7+56];
	bfe.u32 	%r2620, %r2619, 16, 8;
	cvt.u16.u32 	%rs84, %r2620;
	bfe.u32 	%r2621, %r2619, 8, 8;
	bfe.u32 	%r2622, %r2619, 0, 8;
	bfe.u32 	%r2623, %r2618, 16, 8;
	cvt.u16.u32 	%rs85, %r2623;
	bfe.u32 	%r2624, %r2618, 8, 8;
	bfe.u32 	%r2625, %r2618, 0, 8;
	shl.b32 	%r2626, %r2625, 24;
	shl.b32 	%r2627, %r2624, 16;
	and.b32  	%r2628, %r2627, 16711680;
	or.b32  	%r2629, %r2628, %r2626;
	and.b16  	%rs86, %rs85, 255;
	mul.wide.u16 	%r2630, %rs86, 256;
	or.b32  	%r2631, %r2629, %r2630;
	bfe.u32 	%r2632, %r2618, 24, 8;
	or.b32  	%r3812, %r2631, %r2632;
	shl.b32 	%r2633, %r2622, 24;
	shl.b32 	%r2634, %r2621, 16;
	and.b32  	%r2635, %r2634, 16711680;
	or.b32  	%r2636, %r2635, %r2633;
	and.b16  	%rs87, %rs84, 255;
	mul.wide.u16 	%r2637, %rs87, 256;
	or.b32  	%r2638, %r2636, %r2637;
	bfe.u32 	%r2639, %r2619, 24, 8;
	or.b32  	%r3810, %r2638, %r2639;
	st.local.v4.u32 	[%rd3+48], {%r3809, %r2617, %r3812, %r3810};
	mov.b32 	%r3813, 16;
$L__BB0_272:
	shf.l.wrap.b32 	%r2640, %r3812, %r3812, 15;
	shf.l.wrap.b32 	%r2641, %r3812, %r3812, 13;
	xor.b32  	%r2642, %r2640, %r2641;
	shr.u32 	%r2643, %r3812, 10;
	xor.b32  	%r2644, %r2642, %r2643;
	add.s32 	%r2645, %r3813, -7;
	mul.wide.u32 	%rd148, %r2645, 4;
	add.s64 	%rd149, %rd3, %rd148;
	ld.local.u32 	%r2646, [%rd149];
	add.s32 	%r2647, %r2644, %r2646;
	ld.local.u32 	%r2648, [%rd149+-32];
	shf.l.wrap.b32 	%r2649, %r2648, %r2648, 25;
	shf.l.wrap.b32 	%r2650, %r2648, %r2648, 14;
	xor.b32  	%r2651, %r2649, %r2650;
	shr.u32 	%r2652, %r2648, 3;
	xor.b32  	%r2653, %r2651, %r2652;
	add.s32 	%r2654, %r2647, %r3811;
	add.s32 	%r1187, %r2654, %r2653;
	shf.l.wrap.b32 	%r2655, %r3810, %r3810, 15;
	shf.l.wrap.b32 	%r2656, %r3810, %r3810, 13;
	xor.b32  	%r2657, %r2655, %r2656;
	shr.u32 	%r2658, %r3810, 10;
	xor.b32  	%r2659, %r2657, %r2658;
	ld.local.v2.u32 	{%r2660, %r2661}, [%rd149+4];
	add.s32 	%r2662, %r2659, %r2660;
	ld.local.v2.u32 	{%r2663, %r2664}, [%rd149+-28];
	shf.l.wrap.b32 	%r2665, %r2663, %r2663, 25;
	shf.l.wrap.b32 	%r2666, %r2663, %r2663, 14;
	xor.b32  	%r2667, %r2665, %r2666;
	shr.u32 	%r2668, %r2663, 3;
	xor.b32  	%r2669, %r2667, %r2668;
	add.s32 	%r2670, %r2662, %r2648;
	add.s32 	%r2671, %r2670, %r2669;
	shf.l.wrap.b32 	%r2672, %r1187, %r1187, 15;
	shf.l.wrap.b32 	%r2673, %r1187, %r1187, 13;
	xor.b32  	%r2674, %r2672, %r2673;
	shr.u32 	%r2675, %r1187, 10;
	xor.b32  	%r2676, %r2674, %r2675;
	add.s32 	%r2677, %r2676, %r2661;
	shf.l.wrap.b32 	%r2678, %r2664, %r2664, 25;
	shf.l.wrap.b32 	%r2679, %r2664, %r2664, 14;
	xor.b32  	%r2680, %r2678, %r2679;
	shr.u32 	%r2681, %r2664, 3;
	xor.b32  	%r2682, %r2680, %r2681;
	add.s32 	%r2683, %r2677, %r2663;
	add.s32 	%r3812, %r2683, %r2682;
	shf.l.wrap.b32 	%r2684, %r2671, %r2671, 15;
	shf.l.wrap.b32 	%r2685, %r2671, %r2671, 13;
	xor.b32  	%r2686, %r2684, %r2685;
	shr.u32 	%r2687, %r2671, 10;
	xor.b32  	%r2688, %r2686, %r2687;
	add.s32 	%r2689, %r2688, %r3809;
	ld.local.u32 	%r3811, [%rd149+-20];
	shf.l.wrap.b32 	%r2690, %r3811, %r3811, 25;
	shf.l.wrap.b32 	%r2691, %r3811, %r3811, 14;
	xor.b32  	%r2692, %r2690, %r2691;
	shr.u32 	%r2693, %r3811, 3;
	xor.b32  	%r2694, %r2692, %r2693;
	add.s32 	%r2695, %r2689, %r2664;
	add.s32 	%r3810, %r2695, %r2694;
	st.local.v4.u32 	[%rd149+28], {%r1187, %r2671, %r3812, %r3810};
	add.s32 	%r3813, %r3813, 4;
	setp.ne.s32 	%p141, %r3813, 64;
	mov.u32 	%r3809, %r1187;
	@%p141 bra 	$L__BB0_272;
	ld.local.v2.u32 	{%r1192, %r1193}, [%rd7+80];
	ld.local.v2.u32 	{%r1194, %r1195}, [%rd7+88];
	ld.local.v2.u32 	{%r1196, %r1197}, [%rd7+96];
	ld.local.v2.u32 	{%r1198, %r1199}, [%rd7+104];
	mov.b32 	%r3814, 0;
	mov.u32 	%r3815, %r1192;
	mov.u32 	%r3816, %r1193;
	mov.u32 	%r3817, %r1194;
	mov.u32 	%r3818, %r1195;
	mov.u32 	%r3819, %r1196;
	mov.u32 	%r3820, %r1197;
	mov.u32 	%r3821, %r1198;
	mov.u32 	%r3822, %r1199;
$L__BB0_274:
	shf.l.wrap.b32 	%r2697, %r3819, %r3819, 26;
	shf.l.wrap.b32 	%r2698, %r3819, %r3819, 21;
	xor.b32  	%r2699, %r2697, %r2698;
	shf.l.wrap.b32 	%r2700, %r3819, %r3819, 7;
	xor.b32  	%r2701, %r2699, %r2700;
	and.b32  	%r2702, %r3819, %r3820;
	not.b32 	%r2703, %r3819;
	and.b32  	%r2704, %r3821, %r2703;
	or.b32  	%r2705, %r2702, %r2704;
	mul.wide.u32 	%rd150, %r3814, 4;
	mov.u64 	%rd151, k;
	add.s64 	%rd152, %rd151, %rd150;
	ld.const.u32 	%r2706, [%rd152];
	add.s64 	%rd153, %rd3, %rd150;
	ld.local.v4.u32 	{%r2707, %r2708, %r2709, %r2710}, [%rd153];
	add.s32 	%r2711, %r2705, %r3822;
	add.s32 	%r2712, %r2711, %r2701;
	add.s32 	%r2713, %r2712, %r2706;
	add.s32 	%r2714, %r2713, %r2707;
	shf.l.wrap.b32 	%r2715, %r3815, %r3815, 30;
	shf.l.wrap.b32 	%r2716, %r3815, %r3815, 19;
	xor.b32  	%r2717, %r2715, %r2716;
	shf.l.wrap.b32 	%r2718, %r3815, %r3815, 10;
	xor.b32  	%r2719, %r2717, %r2718;
	xor.b32  	%r2720, %r3816, %r3817;
	and.b32  	%r2721, %r3815, %r2720;
	and.b32  	%r2722, %r3816, %r3817;
	xor.b32  	%r2723, %r2721, %r2722;
	add.s32 	%r2724, %r2719, %r2723;
	add.s32 	%r3822, %r2714, %r3818;
	add.s32 	%r3818, %r2724, %r2714;
	shf.l.wrap.b32 	%r2725, %r3822, %r3822, 26;
	shf.l.wrap.b32 	%r2726, %r3822, %r3822, 21;
	xor.b32  	%r2727, %r2725, %r2726;
	shf.l.wrap.b32 	%r2728, %r3822, %r3822, 7;
	xor.b32  	%r2729, %r2727, %r2728;
	and.b32  	%r2730, %r3822, %r3819;
	not.b32 	%r2731, %r3822;
	and.b32  	%r2732, %r3820, %r2731;
	or.b32  	%r2733, %r2730, %r2732;
	ld.const.u32 	%r2734, [%rd152+4];
	add.s32 	%r2735, %r2733, %r3821;
	add.s32 	%r2736, %r2735, %r2729;
	add.s32 	%r2737, %r2736, %r2734;
	add.s32 	%r2738, %r2737, %r2708;
	shf.l.wrap.b32 	%r2739, %r3818, %r3818, 30;
	shf.l.wrap.b32 	%r2740, %r3818, %r3818, 19;
	xor.b32  	%r2741, %r2739, %r2740;
	shf.l.wrap.b32 	%r2742, %r3818, %r3818, 10;
	xor.b32  	%r2743, %r2741, %r2742;
	xor.b32  	%r2744, %r3815, %r3816;
	and.b32  	%r2745, %r3818, %r2744;
	and.b32  	%r2746, %r3815, %r3816;
	xor.b32  	%r2747, %r2745, %r2746;
	add.s32 	%r2748, %r2743, %r2747;
	add.s32 	%r3821, %r2738, %r3817;
	add.s32 	%r3817, %r2748, %r2738;
	shf.l.wrap.b32 	%r2749, %r3821, %r3821, 26;
	shf.l.wrap.b32 	%r2750, %r3821, %r3821, 21;
	xor.b32  	%r2751, %r2749, %r2750;
	shf.l.wrap.b32 	%r2752, %r3821, %r3821, 7;
	xor.b32  	%r2753, %r2751, %r2752;
	and.b32  	%r2754, %r3821, %r3822;
	not.b32 	%r2755, %r3821;
	and.b32  	%r2756, %r3819, %r2755;
	or.b32  	%r2757, %r2754, %r2756;
	ld.const.u32 	%r2758, [%rd152+8];
	add.s32 	%r2759, %r2757, %r3820;
	add.s32 	%r2760, %r2759, %r2753;
	add.s32 	%r2761, %r2760, %r2758;
	add.s32 	%r2762, %r2761, %r2709;
	shf.l.wrap.b32 	%r2763, %r3817, %r3817, 30;
	shf.l.wrap.b32 	%r2764, %r3817, %r3817, 19;
	xor.b32  	%r2765, %r2763, %r2764;
	shf.l.wrap.b32 	%r2766, %r3817, %r3817, 10;
	xor.b32  	%r2767, %r2765, %r2766;
	xor.b32  	%r2768, %r3818, %r3815;
	and.b32  	%r2769, %r3817, %r2768;
	and.b32  	%r2770, %r3818, %r3815;
	xor.b32  	%r2771, %r2769, %r2770;
	add.s32 	%r2772, %r2767, %r2771;
	add.s32 	%r3820, %r2762, %r3816;
	add.s32 	%r3816, %r2772, %r2762;
	shf.l.wrap.b32 	%r2773, %r3820, %r3820, 26;
	shf.l.wrap.b32 	%r2774, %r3820, %r3820, 21;
	xor.b32  	%r2775, %r2773, %r2774;
	shf.l.wrap.b32 	%r2776, %r3820, %r3820, 7;
	xor.b32  	%r2777, %r2775, %r2776;
	and.b32  	%r2778, %r3820, %r3821;
	not.b32 	%r2779, %r3820;
	and.b32  	%r2780, %r3822, %r2779;
	or.b32  	%r2781, %r2778, %r2780;
	ld.const.u32 	%r2782, [%rd152+12];
	add.s32 	%r2783, %r2781, %r3819;
	add.s32 	%r2784, %r2783, %r2777;
	add.s32 	%r2785, %r2784, %r2782;
	add.s32 	%r2786, %r2785, %r2710;
	shf.l.wrap.b32 	%r2787, %r3816, %r3816, 30;
	shf.l.wrap.b32 	%r2788, %r3816, %r3816, 19;
	xor.b32  	%r2789, %r2787, %r2788;
	shf.l.wrap.b32 	%r2790, %r3816, %r3816, 10;
	xor.b32  	%r2791, %r2789, %r2790;
	xor.b32  	%r2792, %r3817, %r3818;
	and.b32  	%r2793, %r3816, %r2792;
	and.b32  	%r2794, %r3817, %r3818;
	xor.b32  	%r2795, %r2793, %r2794;
	add.s32 	%r2796, %r2791, %r2795;
	add.s32 	%r3819, %r2786, %r3815;
	add.s32 	%r3815, %r2796, %r2786;
	add.s32 	%r3814, %r3814, 4;
	setp.ne.s32 	%p142, %r3814, 64;
	@%p142 bra 	$L__BB0_274;
	add.s32 	%r2797, %r1192, %r3815;
	add.s32 	%r2798, %r1193, %r3816;
	st.local.v2.u32 	[%rd7+80], {%r2797, %r2798};
	add.s32 	%r2799, %r1194, %r3817;
	add.s32 	%r2800, %r1195, %r3818;
	st.local.v2.u32 	[%rd7+88], {%r2799, %r2800};
	add.s32 	%r2801, %r1196, %r3819;
	add.s32 	%r2802, %r1197, %r3820;
	st.local.v2.u32 	[%rd7+96], {%r2801, %r2802};
	add.s32 	%r2803, %r1198, %r3821;
	add.s32 	%r2804, %r1199, %r3822;
	st.local.v2.u32 	[%rd7+104], {%r2803, %r2804};
	mov.b32 	%r2805, 0;
	st.local.v2.u32 	[%rd7], {%r2805, %r2805};
	st.local.v2.u32 	[%rd7+8], {%r2805, %r2805};
	st.local.v2.u32 	[%rd7+16], {%r2805, %r2805};
	st.local.v2.u32 	[%rd7+24], {%r2805, %r2805};
	st.local.v2.u32 	[%rd7+32], {%r2805, %r2805};
	st.local.v2.u32 	[%rd7+40], {%r2805, %r2805};
	st.local.v2.u32 	[%rd7+48], {%r2805, %r2805};
$L__BB0_276:
	ld.local.u32 	%r2808, [%rd7+64];
	shl.b32 	%r2809, %r2808, 3;
	cvt.u64.u32 	%rd163, %r2809;
	ld.local.u64 	%rd164, [%rd7+72];
	add.s64 	%rd165, %rd164, %rd163;
	st.local.u64 	[%rd7+72], %rd165;
	shr.u64 	%rd166, %rd165, 8;
	shr.u64 	%rd167, %rd165, 16;
	shr.u64 	%rd168, %rd165, 24;
	shr.u64 	%rd169, %rd165, 40;
	shr.u64 	%rd170, %rd165, 48;
	shr.u64 	%rd171, %rd165, 56;
	cvt.u32.u64 	%r2810, %rd166;
	cvt.u32.u64 	%r2811, %rd165;
	prmt.b32 	%r2812, %r2810, %r2811, 0x3340U;
	cvt.u32.u64 	%r2813, %rd168;
	cvt.u32.u64 	%r2814, %rd167;
	prmt.b32 	%r2815, %r2813, %r2814, 0x3340U;
	prmt.b32 	%r2816, %r2815, %r2812, 0x5410U;
	cvt.u32.u64 	%r2817, %rd169;
	{ .reg .b32 tmp; mov.b64 {tmp, %r2818}, %rd165; }
	prmt.b32 	%r2819, %r2817, %r2818, 0x3340U;
	cvt.u32.u64 	%r2820, %rd171;
	cvt.u32.u64 	%r2821, %rd170;
	prmt.b32 	%r2822, %r2820, %r2821, 0x3340U;
	prmt.b32 	%r2823, %r2822, %r2819, 0x5410U;
	st.local.v2.b32 	[%rd7+56], {%r2823, %r2816};
	ld.local.v2.b32 	{%r2824, %r2825}, [%rd7];
	bfe.u32 	%r2826, %r2825, 16, 8;
	cvt.u16.u32 	%rs95, %r2826;
	bfe.u32 	%r2827, %r2825, 8, 8;
	bfe.u32 	%r2828, %r2825, 0, 8;
	bfe.u32 	%r2829, %r2824, 16, 8;
	cvt.u16.u32 	%rs96, %r2829;
	bfe.u32 	%r2830, %r2824, 8, 8;
	bfe.u32 	%r2831, %r2824, 0, 8;
	shl.b32 	%r2832, %r2831, 24;
	shl.b32 	%r2833, %r2830, 16;
	and.b32  	%r2834, %r2833, 16711680;
	or.b32  	%r2835, %r2834, %r2832;
	and.b16  	%rs97, %rs96, 255;
	mul.wide.u16 	%r2836, %rs97, 256;
	or.b32  	%r2837, %r2835, %r2836;
	bfe.u32 	%r2838, %r2824, 24, 8;
	or.b32  	%r3828, %r2837, %r2838;
	shl.b32 	%r2839, %r2828, 24;
	shl.b32 	%r2840, %r2827, 16;
	and.b32  	%r2841, %r2840, 16711680;
	or.b32  	%r2842, %r2841, %r2839;
	and.b16  	%rs98, %rs95, 255;
	mul.wide.u16 	%r2843, %rs98, 256;
	or.b32  	%r2844, %r2842, %r2843;
	bfe.u32 	%r2845, %r2825, 24, 8;
	or.b32  	%r2846, %r2844, %r2845;
	ld.local.v2.b32 	{%r2847, %r2848}, [%rd7+8];
	bfe.u32 	%r2849, %r2848, 16, 8;
	cvt.u16.u32 	%rs99, %r2849;
	bfe.u32 	%r2850, %r2848, 8, 8;
	bfe.u32 	%r2851, %r2848, 0, 8;
	bfe.u32 	%r2852, %r2847, 16, 8;
	cvt.u16.u32 	%rs100, %r2852;
	bfe.u32 	%r2853, %r2847, 8, 8;
	bfe.u32 	%r2854, %r2847, 0, 8;
	shl.b32 	%r2855, %r2854, 24;
	shl.b32 	%r2856, %r2853, 16;
	and.b32  	%r2857, %r2856, 16711680;
	or.b32  	%r2858, %r2857, %r2855;
	and.b16  	%rs101, %rs100, 255;
	mul.wide.u16 	%r2859, %rs101, 256;
	or.b32  	%r2860, %r2858, %r2859;
	bfe.u32 	%r2861, %r2847, 24, 8;
	or.b32  	%r2862, %r2860, %r2861;
	shl.b32 	%r2863, %r2851, 24;
	shl.b32 	%r2864, %r2850, 16;
	and.b32  	%r2865, %r2864, 16711680;
	or.b32  	%r2866, %r2865, %r2863;
	and.b16  	%rs102, %rs99, 255;
	mul.wide.u16 	%r2867, %rs102, 256;
	or.b32  	%r2868, %r2866, %r2867;
	bfe.u32 	%r2869, %r2848, 24, 8;
	or.b32  	%r2870, %r2868, %r2869;
	st.local.v4.u32 	[%rd2], {%r3828, %r2846, %r2862, %r2870};
	ld.local.v2.b32 	{%r2871, %r2872}, [%rd7+16];
	bfe.u32 	%r2873, %r2872, 16, 8;
	cvt.u16.u32 	%rs103, %r2873;
	bfe.u32 	%r2874, %r2872, 8, 8;
	bfe.u32 	%r2875, %r2872, 0, 8;
	bfe.u32 	%r2876, %r2871, 16, 8;
	cvt.u16.u32 	%rs104, %r2876;
	bfe.u32 	%r2877, %r2871, 8, 8;
	bfe.u32 	%r2878, %r2871, 0, 8;
	shl.b32 	%r2879, %r2878, 24;
	shl.b32 	%r2880, %r2877, 16;
	and.b32  	%r2881, %r2880, 16711680;
	or.b32  	%r2882, %r2881, %r2879;
	and.b16  	%rs105, %rs104, 255;
	mul.wide.u16 	%r2883, %rs105, 256;
	or.b32  	%r2884, %r2882, %r2883;
	bfe.u32 	%r2885, %r2871, 24, 8;
	or.b32  	%r2886, %r2884, %r2885;
	shl.b32 	%r2887, %r2875, 24;
	shl.b32 	%r2888, %r2874, 16;
	and.b32  	%r2889, %r2888, 16711680;
	or.b32  	%r2890, %r2889, %r2887;
	and.b16  	%rs106, %rs103, 255;
	mul.wide.u16 	%r2891, %rs106, 256;
	or.b32  	%r2892, %r2890, %r2891;
	bfe.u32 	%r2893, %r2872, 24, 8;
	or.b32  	%r2894, %r2892, %r2893;
	ld.local.v2.b32 	{%r2895, %r2896}, [%rd7+24];
	bfe.u32 	%r2897, %r2896, 16, 8;
	cvt.u16.u32 	%rs107, %r2897;
	bfe.u32 	%r2898, %r2896, 8, 8;
	bfe.u32 	%r2899, %r2896, 0, 8;
	bfe.u32 	%r2900, %r2895, 16, 8;
	cvt.u16.u32 	%rs108, %r2900;
	bfe.u32 	%r2901, %r2895, 8, 8;
	bfe.u32 	%r2902, %r2895, 0, 8;
	shl.b32 	%r2903, %r2902, 24;
	shl.b32 	%r2904, %r2901, 16;
	and.b32  	%r2905, %r2904, 16711680;
	or.b32  	%r2906, %r2905, %r2903;
	and.b16  	%rs109, %rs108, 255;
	mul.wide.u16 	%r2907, %rs109, 256;
	or.b32  	%r2908, %r2906, %r2907;
	bfe.u32 	%r2909, %r2895, 24, 8;
	or.b32  	%r2910, %r2908, %r2909;
	shl.b32 	%r2911, %r2899, 24;
	shl.b32 	%r2912, %r2898, 16;
	and.b32  	%r2913, %r2912, 16711680;
	or.b32  	%r2914, %r2913, %r2911;
	and.b16  	%rs110, %rs107, 255;
	mul.wide.u16 	%r2915, %rs110, 256;
	or.b32  	%r2916, %r2914, %r2915;
	bfe.u32 	%r2917, %r2896, 24, 8;
	or.b32  	%r2918, %r2916, %r2917;
	st.local.v4.u32 	[%rd2+16], {%r2886, %r2894, %r2910, %r2918};
	ld.local.v2.b32 	{%r2919, %r2920}, [%rd7+32];
	bfe.u32 	%r2921, %r2920, 16, 8;
	cvt.u16.u32 	%rs111, %r2921;
	bfe.u32 	%r2922, %r2920, 8, 8;
	bfe.u32 	%r2923, %r2920, 0, 8;
	bfe.u32 	%r2924, %r2919, 16, 8;
	cvt.u16.u32 	%rs112, %r2924;
	bfe.u32 	%r2925, %r2919, 8, 8;
	bfe.u32 	%r2926, %r2919, 0, 8;
	shl.b32 	%r2927, %r2926, 24;
	shl.b32 	%r2928, %r2925, 16;
	and.b32  	%r2929, %r2928, 16711680;
	or.b32  	%r2930, %r2929, %r2927;
	and.b16  	%rs113, %rs112, 255;
	mul.wide.u16 	%r2931, %rs113, 256;
	or.b32  	%r2932, %r2930, %r2931;
	bfe.u32 	%r2933, %r2919, 24, 8;
	or.b32  	%r2934, %r2932, %r2933;
	shl.b32 	%r2935, %r2923, 24;
	shl.b32 	%r2936, %r2922, 16;
	and.b32  	%r2937, %r2936, 16711680;
	or.b32  	%r2938, %r2937, %r2935;
	and.b16  	%rs114, %rs111, 255;
	mul.wide.u16 	%r2939, %rs114, 256;
	or.b32  	%r2940, %r2938, %r2939;
	bfe.u32 	%r2941, %r2920, 24, 8;
	or.b32  	%r2942, %r2940, %r2941;
	ld.local.v2.b32 	{%r2943, %r2944}, [%rd7+40];
	bfe.u32 	%r2945, %r2944, 16, 8;
	cvt.u16.u32 	%rs115, %r2945;
	bfe.u32 	%r2946, %r2944, 8, 8;
	bfe.u32 	%r2947, %r2944, 0, 8;
	bfe.u32 	%r2948, %r2943, 16, 8;
	cvt.u16.u32 	%rs116, %r2948;
	bfe.u32 	%r2949, %r2943, 8, 8;
	bfe.u32 	%r2950, %r2943, 0, 8;
	shl.b32 	%r2951, %r2950, 24;
	shl.b32 	%r2952, %r2949, 16;
	and.b32  	%r2953, %r2952, 16711680;
	or.b32  	%r2954, %r2953, %r2951;
	and.b16  	%rs117, %rs116, 255;
	mul.wide.u16 	%r2955, %rs117, 256;
	or.b32  	%r2956, %r2954, %r2955;
	bfe.u32 	%r2957, %r2943, 24, 8;
	or.b32  	%r2958, %r2956, %r2957;
	shl.b32 	%r2959, %r2947, 24;
	shl.b32 	%r2960, %r2946, 16;
	and.b32  	%r2961, %r2960, 16711680;
	or.b32  	%r2962, %r2961, %r2959;
	and.b16  	%rs118, %rs115, 255;
	mul.wide.u16 	%r2963, %rs118, 256;
	or.b32  	%r2964, %r2962, %r2963;
	bfe.u32 	%r2965, %r2944, 24, 8;
	or.b32  	%r2966, %r2964, %r2965;
	st.local.v4.u32 	[%rd2+32], {%r2934, %r2942, %r2958, %r2966};
	ld.local.v2.b32 	{%r2967, %r2968}, [%rd7+48];
	bfe.u32 	%r2969, %r2968, 16, 8;
	cvt.u16.u32 	%rs119, %r2969;
	bfe.u32 	%r2970, %r2968, 8, 8;
	bfe.u32 	%r2971, %r2968, 0, 8;
	bfe.u32 	%r2972, %r2967, 16, 8;
	cvt.u16.u32 	%rs120, %r2972;
	bfe.u32 	%r2973, %r2967, 8, 8;
	bfe.u32 	%r2974, %r2967, 0, 8;
	shl.b32 	%r2975, %r2974, 24;
	shl.b32 	%r2976, %r2973, 16;
	and.b32  	%r2977, %r2976, 16711680;
	or.b32  	%r2978, %r2977, %r2975;
	and.b16  	%rs121, %rs120, 255;
	mul.wide.u16 	%r2979, %rs121, 256;
	or.b32  	%r2980, %r2978, %r2979;
	bfe.u32 	%r2981, %r2967, 24, 8;
	or.b32  	%r3826, %r2980, %r2981;
	shl.b32 	%r2982, %r2971, 24;
	shl.b32 	%r2983, %r2970, 16;
	and.b32  	%r2984, %r2983, 16711680;
	or.b32  	%r2985, %r2984, %r2982;
	and.b16  	%rs122, %rs119, 255;
	mul.wide.u16 	%r2986, %rs122, 256;
	or.b32  	%r2987, %r2985, %r2986;
	bfe.u32 	%r2988, %r2968, 24, 8;
	or.b32  	%r2989, %r2987, %r2988;
	shl.b32 	%r2990, %r2820, 24;
	shl.b32 	%r2991, %r2821, 16;
	and.b32  	%r2992, %r2991, 16711680;
	or.b32  	%r2993, %r2992, %r2990;
	shl.b32 	%r2994, %r2817, 8;
	and.b32  	%r2995, %r2994, 65280;
	or.b32  	%r2996, %r2993, %r2995;
	and.b32  	%r2997, %r2818, 255;
	or.b32  	%r3829, %r2996, %r2997;
	shl.b32 	%r2998, %r2813, 24;
	shl.b32 	%r2999, %r2814, 16;
	and.b32  	%r3000, %r2999, 16711680;
	or.b32  	%r3001, %r3000, %r2998;
	shl.b32 	%r3002, %r2810, 8;
	and.b32  	%r3003, %r3002, 65280;
	or.b32  	%r3004, %r3001, %r3003;
	and.b32  	%r3005, %r2811, 255;
	or.b32  	%r3827, %r3004, %r3005;
	st.local.v4.u32 	[%rd2+48], {%r3826, %r2989, %r3829, %r3827};
	mov.b32 	%r3830, 16;
$L__BB0_277:
	shf.l.wrap.b32 	%r3006, %r3829, %r3829, 15;
	shf.l.wrap.b32 	%r3007, %r3829, %r3829, 13;
	xor.b32  	%r3008, %r3006, %r3007;
	shr.u32 	%r3009, %r3829, 10;
	xor.b32  	%r3010, %r3008, %r3009;
	add.s32 	%r3011, %r3830, -7;
	mul.wide.u32 	%rd172, %r3011, 4;
	add.s64 	%rd173, %rd2, %rd172;
	ld.local.u32 	%r3012, [%rd173];
	add.s32 	%r3013, %r3010, %r3012;
	ld.local.u32 	%r3014, [%rd173+-32];
	shf.l.wrap.b32 	%r3015, %r3014, %r3014, 25;
	shf.l.wrap.b32 	%r3016, %r3014, %r3014, 14;
	xor.b32  	%r3017, %r3015, %r3016;
	shr.u32 	%r3018, %r3014, 3;
	xor.b32  	%r3019, %r3017, %r3018;
	add.s32 	%r3020, %r3013, %r3828;
	add.s32 	%r1234, %r3020, %r3019;
	shf.l.wrap.b32 	%r3021, %r3827, %r3827, 15;
	shf.l.wrap.b32 	%r3022, %r3827, %r3827, 13;
	xor.b32  	%r3023, %r3021, %r3022;
	shr.u32 	%r3024, %r3827, 10;
	xor.b32  	%r3025, %r3023, %r3024;
	ld.local.v2.u32 	{%r3026, %r3027}, [%rd173+4];
	add.s32 	%r3028, %r3025, %r3026;
	ld.local.v2.u32 	{%r3029, %r3030}, [%rd173+-28];
	shf.l.wrap.b32 	%r3031, %r3029, %r3029, 25;
	shf.l.wrap.b32 	%r3032, %r3029, %r3029, 14;
	xor.b32  	%r3033, %r3031, %r3032;
	shr.u32 	%r3034, %r3029, 3;
	xor.b32  	%r3035, %r3033, %r3034;
	add.s32 	%r3036, %r3028, %r3014;
	add.s32 	%r3037, %r3036, %r3035;
	shf.l.wrap.b32 	%r3038, %r1234, %r1234, 15;
	shf.l.wrap.b32 	%r3039, %r1234, %r1234, 13;
	xor.b32  	%r3040, %r3038, %r3039;
	shr.u32 	%r3041, %r1234, 10;
	xor.b32  	%r3042, %r3040, %r3041;
	add.s32 	%r3043, %r3042, %r3027;
	shf.l.wrap.b32 	%r3044, %r3030, %r3030, 25;
	shf.l.wrap.b32 	%r3045, %r3030, %r3030, 14;
	xor.b32  	%r3046, %r3044, %r3045;
	shr.u32 	%r3047, %r3030, 3;
	xor.b32  	%r3048, %r3046, %r3047;
	add.s32 	%r3049, %r3043, %r3029;
	add.s32 	%r3829, %r3049, %r3048;
	shf.l.wrap.b32 	%r3050, %r3037, %r3037, 15;
	shf.l.wrap.b32 	%r3051, %r3037, %r3037, 13;
	xor.b32  	%r3052, %r3050, %r3051;
	shr.u32 	%r3053, %r3037, 10;
	xor.b32  	%r3054, %r3052, %r3053;
	add.s32 	%r3055, %r3054, %r3826;
	ld.local.u32 	%r3828, [%rd173+-20];
	shf.l.wrap.b32 	%r3056, %r3828, %r3828, 25;
	shf.l.wrap.b32 	%r3057, %r3828, %r3828, 14;
	xor.b32  	%r3058, %r3056, %r3057;
	shr.u32 	%r3059, %r3828, 3;
	xor.b32  	%r3060, %r3058, %r3059;
	add.s32 	%r3061, %r3055, %r3030;
	add.s32 	%r3827, %r3061, %r3060;
	st.local.v4.u32 	[%rd173+28], {%r1234, %r3037, %r3829, %r3827};
	add.s32 	%r3830, %r3830, 4;
	setp.ne.s32 	%p153, %r3830, 64;
	mov.u32 	%r3826, %r1234;
	@%p153 bra 	$L__BB0_277;
	ld.local.v2.u32 	{%r1239, %r1240}, [%rd7+80];
	ld.local.v2.u32 	{%r1241, %r1242}, [%rd7+88];
	ld.local.v2.u32 	{%r1243, %r1244}, [%rd7+96];
	ld.local.v2.u32 	{%r1245, %r1246}, [%rd7+104];
	mov.b32 	%r3831, 0;
	mov.u32 	%r3832, %r1239;
	mov.u32 	%r3833, %r1240;
	mov.u32 	%r3834, %r1241;
	mov.u32 	%r3835, %r1242;
	mov.u32 	%r3836, %r1243;
	mov.u32 	%r3837, %r1244;
	mov.u32 	%r3838, %r1245;
	mov.u32 	%r3839, %r1246;
$L__BB0_279:
	shf.l.wrap.b32 	%r3063, %r3836, %r3836, 26;
	shf.l.wrap.b32 	%r3064, %r3836, %r3836, 21;
	xor.b32  	%r3065, %r3063, %r3064;
	shf.l.wrap.b32 	%r3066, %r3836, %r3836, 7;
	xor.b32  	%r3067, %r3065, %r3066;
	and.b32  	%r3068, %r3836, %r3837;
	not.b32 	%r3069, %r3836;
	and.b32  	%r3070, %r3838, %r3069;
	or.b32  	%r3071, %r3068, %r3070;
	mul.wide.u32 	%rd174, %r3831, 4;
	mov.u64 	%rd175, k;
	add.s64 	%rd176, %rd175, %rd174;
	ld.const.u32 	%r3072, [%rd176];
	add.s64 	%rd177, %rd2, %rd174;
	ld.local.v4.u32 	{%r3073, %r3074, %r3075, %r3076}, [%rd177];
	add.s32 	%r3077, %r3071, %r3839;
	add.s32 	%r3078, %r3077, %r3067;
	add.s32 	%r3079, %r3078, %r3072;
	add.s32 	%r3080, %r3079, %r3073;
	shf.l.wrap.b32 	%r3081, %r3832, %r3832, 30;
	shf.l.wrap.b32 	%r3082, %r3832, %r3832, 19;
	xor.b32  	%r3083, %r3081, %r3082;
	shf.l.wrap.b32 	%r3084, %r3832, %r3832, 10;
	xor.b32  	%r3085, %r3083, %r3084;
	xor.b32  	%r3086, %r3833, %r3834;
	and.b32  	%r3087, %r3832, %r3086;
	and.b32  	%r3088, %r3833, %r3834;
	xor.b32  	%r3089, %r3087, %r3088;
	add.s32 	%r3090, %r3085, %r3089;
	add.s32 	%r3839, %r3080, %r3835;
	add.s32 	%r3835, %r3090, %r3080;
	shf.l.wrap.b32 	%r3091, %r3839, %r3839, 26;
	shf.l.wrap.b32 	%r3092, %r3839, %r3839, 21;
	xor.b32  	%r3093, %r3091, %r3092;
	shf.l.wrap.b32 	%r3094, %r3839, %r3839, 7;
	xor.b32  	%r3095, %r3093, %r3094;
	and.b32  	%r3096, %r3839, %r3836;
	not.b32 	%r3097, %r3839;
	and.b32  	%r3098, %r3837, %r3097;
	or.b32  	%r3099, %r3096, %r3098;
	ld.const.u32 	%r3100, [%rd176+4];
	add.s32 	%r3101, %r3099, %r3838;
	add.s32 	%r3102, %r3101, %r3095;
	add.s32 	%r3103, %r3102, %r3100;
	add.s32 	%r3104, %r3103, %r3074;
	shf.l.wrap.b32 	%r3105, %r3835, %r3835, 30;
	shf.l.wrap.b32 	%r3106, %r3835, %r3835, 19;
	xor.b32  	%r3107, %r3105, %r3106;
	shf.l.wrap.b32 	%r3108, %r3835, %r3835, 10;
	xor.b32  	%r3109, %r3107, %r3108;
	xor.b32  	%r3110, %r3832, %r3833;
	and.b32  	%r3111, %r3835, %r3110;
	and.b32  	%r3112, %r3832, %r3833;
	xor.b32  	%r3113, %r3111, %r3112;
	add.s32 	%r3114, %r3109, %r3113;
	add.s32 	%r3838, %r3104, %r3834;
	add.s32 	%r3834, %r3114, %r3104;
	shf.l.wrap.b32 	%r3115, %r3838, %r3838, 26;
	shf.l.wrap.b32 	%r3116, %r3838, %r3838, 21;
	xor.b32  	%r3117, %r3115, %r3116;
	shf.l.wrap.b32 	%r3118, %r3838, %r3838, 7;
	xor.b32  	%r3119, %r3117, %r3118;
	and.b32  	%r3120, %r3838, %r3839;
	not.b32 	%r3121, %r3838;
	and.b32  	%r3122, %r3836, %r3121;
	or.b32  	%r3123, %r3120, %r3122;
	ld.const.u32 	%r3124, [%rd176+8];
	add.s32 	%r3125, %r3123, %r3837;
	add.s32 	%r3126, %r3125, %r3119;
	add.s32 	%r3127, %r3126, %r3124;
	add.s32 	%r3128, %r3127, %r3075;
	shf.l.wrap.b32 	%r3129, %r3834, %r3834, 30;
	shf.l.wrap.b32 	%r3130, %r3834, %r3834, 19;
	xor.b32  	%r3131, %r3129, %r3130;
	shf.l.wrap.b32 	%r3132, %r3834, %r3834, 10;
	xor.b32  	%r3133, %r3131, %r3132;
	xor.b32  	%r3134, %r3835, %r3832;
	and.b32  	%r3135, %r3834, %r3134;
	and.b32  	%r3136, %r3835, %r3832;
	xor.b32  	%r3137, %r3135, %r3136;
	add.s32 	%r3138, %r3133, %r3137;
	add.s32 	%r3837, %r3128, %r3833;
	add.s32 	%r3833, %r3138, %r3128;
	shf.l.wrap.b32 	%r3139, %r3837, %r3837, 26;
	shf.l.wrap.b32 	%r3140, %r3837, %r3837, 21;
	xor.b32  	%r3141, %r3139, %r3140;
	shf.l.wrap.b32 	%r3142, %r3837, %r3837, 7;
	xor.b32  	%r3143, %r3141, %r3142;
	and.b32  	%r3144, %r3837, %r3838;
	not.b32 	%r3145, %r3837;
	and.b32  	%r3146, %r3839, %r3145;
	or.b32  	%r3147, %r3144, %r3146;
	ld.const.u32 	%r3148, [%rd176+12];
	add.s32 	%r3149, %r3147, %r3836;
	add.s32 	%r3150, %r3149, %r3143;
	add.s32 	%r3151, %r3150, %r3148;
	add.s32 	%r3152, %r3151, %r3076;
	shf.l.wrap.b32 	%r3153, %r3833, %r3833, 30;
	shf.l.wrap.b32 	%r3154, %r3833, %r3833, 19;
	xor.b32  	%r3155, %r3153, %r3154;
	shf.l.wrap.b32 	%r3156, %r3833, %r3833, 10;
	xor.b32  	%r3157, %r3155, %r3156;
	xor.b32  	%r3158, %r3834, %r3835;
	and.b32  	%r3159, %r3833, %r3158;
	and.b32  	%r3160, %r3834, %r3835;
	xor.b32  	%r3161, %r3159, %r3160;
	add.s32 	%r3162, %r3157, %r3161;
	add.s32 	%r3836, %r3152, %r3832;
	add.s32 	%r3832, %r3162, %r3152;
	add.s32 	%r3831, %r3831, 4;
	setp.ne.s32 	%p154, %r3831, 64;
	@%p154 bra 	$L__BB0_279;
	add.s32 	%r1265, %r1239, %r3832;
	add.s32 	%r1266, %r1240, %r3833;
	st.local.v2.u32 	[%rd7+80], {%r1265, %r1266};
	add.s32 	%r1267, %r1241, %r3834;
	add.s32 	%r1268, %r1242, %r3835;
	st.local.v2.u32 	[%rd7+88], {%r1267, %r1268};
	add.s32 	%r1269, %r1243, %r3836;
	add.s32 	%r1270, %r1244, %r3837;
	st.local.v2.u32 	[%rd7+96], {%r1269, %r1270};
	add.s32 	%r1271, %r1245, %r3838;
	add.s32 	%r1272, %r1246, %r3839;
	st.local.v2.u32 	[%rd7+104], {%r1271, %r1272};
	shr.u32 	%r3163, %r1265, 16;
	shr.u32 	%r3164, %r1265, 8;
	setp.gt.u32 	%p155, %r1265, 16777215;
	or.b32  	%r3165, %r3164, %r3163;
	cvt.u16.u32 	%rs123, %r3165;
	and.b16  	%rs124, %rs123, 255;
	setp.ne.s16 	%p156, %rs124, 0;
	or.pred  	%p157, %p155, %p156;
	@%p157 bra 	$L__BB0_282;
	ld.param.u64 	%rd183, [_Z9hash_huntPhS__param_1];
	ld.param.u64 	%rd181, [_Z9hash_huntPhS__param_0];
	shr.u32 	%r3166, %r1272, 8;
	shr.u32 	%r3167, %r1271, 8;
	shr.u32 	%r3168, %r1270, 8;
	shr.u32 	%r3169, %r1269, 8;
	shr.u32 	%r3170, %r1268, 8;
	shr.u32 	%r3171, %r1267, 8;
	shr.u32 	%r3172, %r1266, 8;
	shr.u32 	%r3173, %r1272, 16;
	shr.u32 	%r3174, %r1271, 16;
	shr.u32 	%r3175, %r1270, 16;
	shr.u32 	%r3176, %r1269, 16;
	shr.u32 	%r3177, %r1268, 16;
	shr.u32 	%r3178, %r1267, 16;
	shr.u32 	%r3179, %r1266, 16;
	shr.u32 	%r3180, %r1272, 24;
	shr.u32 	%r3181, %r1271, 24;
	shr.u32 	%r3182, %r1270, 24;
	shr.u32 	%r3183, %r1269, 24;
	shr.u32 	%r3184, %r1268, 24;
	shr.u32 	%r3185, %r1267, 24;
	shr.u32 	%r3186, %r1266, 24;
	cvta.to.global.u64 	%rd178, %rd181;
	mov.b16 	%rs125, 105;
	st.global.u8 	[%rd178], %rs125;
	mov.b16 	%rs126, 118;
	st.global.u8 	[%rd178+1], %rs126;
	mov.b16 	%rs127, 110;
	st.global.u8 	[%rd178+2], %rs127;
	mov.b16 	%rs128, 106;
	st.global.u8 	[%rd178+3], %rs128;
	mov.b16 	%rs129, 45;
	st.global.u8 	[%rd178+4], %rs129;
	mov.b16 	%rs130, 111;
	st.global.u8 	[%rd178+5], %rs130;
	mov.b16 	%rs131, 114;
	st.global.u8 	[%rd178+6], %rs131;
	mov.b16 	%rs132, 103;
	st.global.u8 	[%rd178+7], %rs132;
	mov.b16 	%rs133, 47;
	st.global.u8 	[%rd178+8], %rs133;
	st.global.u8 	[%rd178+9], %rs1;
	st.global.u8 	[%rd178+10], %rs2;
	st.global.u8 	[%rd178+11], %rs3;
	st.global.u8 	[%rd178+12], %rs4;
	st.global.u8 	[%rd178+13], %rs5;
	cvta.to.global.u64 	%rd179, %rd183;
	mov.b16 	%rs134, 0;
	st.global.u8 	[%rd179], %rs134;
	shr.u32 	%r3187, %r1265, 16;
	st.global.u8 	[%rd179+1], %r3187;
	shr.u32 	%r3188, %r1265, 8;
	st.global.u8 	[%rd179+2], %r3188;
	st.global.u8 	[%rd179+3], %r1265;
	st.global.u8 	[%rd179+4], %r3186;
	st.global.u8 	[%rd179+5], %r3179;
	st.global.u8 	[%rd179+6], %r3172;
	st.global.u8 	[%rd179+7], %r1266;
	st.global.u8 	[%rd179+8], %r3185;
	st.global.u8 	[%rd179+9], %r3178;
	st.global.u8 	[%rd179+10], %r3171;
	st.global.u8 	[%rd179+11], %r1267;
	st.global.u8 	[%rd179+12], %r3184;
	st.global.u8 	[%rd179+13], %r3177;
	st.global.u8 	[%rd179+14], %r3170;
	st.global.u8 	[%rd179+15], %r1268;
	st.global.u8 	[%rd179+16], %r3183;
	st.global.u8 	[%rd179+17], %r3176;
	st.global.u8 	[%rd179+18], %r3169;
	st.global.u8 	[%rd179+19], %r1269;
	st.global.u8 	[%rd179+20], %r3182;
	st.global.u8 	[%rd179+21], %r3175;
	st.global.u8 	[%rd179+22], %r3168;
	st.global.u8 	[%rd179+23], %r1270;
	st.global.u8 	[%rd179+24], %r3181;
	st.global.u8 	[%rd179+25], %r3174;
	st.global.u8 	[%rd179+26], %r3167;
	st.global.u8 	[%rd179+27], %r1271;
	st.global.u8 	[%rd179+28], %r3180;
	st.global.u8 	[%rd179+29], %r3173;
	st.global.u8 	[%rd179+30], %r3166;
	st.global.u8 	[%rd179+31], %r1272;
$L__BB0_282:
	add.s64 	%rd186, %rd186, 1;
	setp.eq.s64 	%p158, %rd186, 100;
	@%p158 bra 	$L__BB0_232;
	bra.uni 	$L__BB0_234;

}


// ===== COMPILED SASS (sm_100) =====

	.target	sm_100

	.elftype	@"ET_EXEC"


//--------------------- .note.nv.tkinfo           --------------------------
	.section	.note.nv.tkinfo,"",@"SHT_NOTE"
	.sectionflags	@"SHF_NOTE_NV_TKINFO"
	.tkinfo
        /*0018*/ 	.word	0x00000002
        /*0030*/ 	.string	""
        /*0030*/ 	.string	"ptxas"
        /*0030*/ 	.string	"Cuda compilation tools, release 13.0, V13.0.88"
        /*0030*/ 	.string	"Build cuda_13.0.r13.0/compiler.36424714_0"
        /*0030*/ 	.string	"-arch sm_100 -m 64 "



//--------------------- .note.nv.cuinfo           --------------------------
	.section	.note.nv.cuinfo,"",@"SHT_NOTE"
	.sectionflags	@"SHF_NOTE_NV_CUINFO"
        /*0018*/ 	.short	0x0002
        /*001a*/ 	.short	0x0064
        /*001c*/ 	.short	0x0082
	.zero		2


//--------------------- .nv.info                  --------------------------
	.section	.nv.info,"",@"SHT_CUDA_INFO"
	.align	4


	//----- nvinfo : EIATTR_REGCOUNT
	.align		4
        /*0000*/ 	.byte	0x04, 0x2f
        /*0002*/ 	.short	(.L_12 - .L_11)
	.align		4
.L_11:
        /*0004*/ 	.word	index@(_Z9hash_huntPhS_)
        /*0008*/ 	.word	0x00000028


	//----- nvinfo : EIATTR_FRAME_SIZE
	.align		4
.L_12:
        /*000c*/ 	.byte	0x04, 0x11
        /*000e*/ 	.short	(.L_14 - .L_13)
	.align		4
.L_13:
        /*0010*/ 	.word	index@(_Z9hash_huntPhS_)
        /*0014*/ 	.word	0x000001b0


	//----- nvinfo : EIATTR_MIN_STACK_SIZE
	.align		4
.L_14:
        /*0018*/ 	.byte	0x04, 0x12
        /*001a*/ 	.short	(.L_16 - .L_15)
	.align		4
.L_15:
        /*001c*/ 	.word	index@(_Z9hash_huntPhS_)
        /*0020*/ 	.word	0x000001b0
.L_16:


//--------------------- .nv.compat                --------------------------
	.section	.nv.compat,"",@"SHT_CUDA_COMPAT_INFO"
	.align	4
        /*0000*/ 	.byte	0x02, 0x09, 0x00, 0x00, 0x02, 0x02, 0x01, 0x00, 0x02, 0x05, 0x05, 0x00, 0x03, 0x07, 0x01, 0x01
        /*0010*/ 	.byte	0x02, 0x03, 0x00, 0x00, 0x02, 0x06, 0x01, 0x00, 0x04, 0x0b, 0x08, 0x00, 0x09, 0x00, 0x00, 0x00
        /*0020*/ 	.byte	0x00, 0x00, 0x00, 0x00


//--------------------- .nv.info._Z9hash_huntPhS_ --------------------------
	.section	.nv.info._Z9hash_huntPhS_,"",@"SHT_CUDA_INFO"
	.sectionflags	@""
	.align	4


	//----- nvinfo : EIATTR_CUDA_API_VERSION
	.align		4
        /*0000*/ 	.byte	0x04, 0x37
        /*0002*/ 	.short	(.L_18 - .L_17)
.L_17:
        /*0004*/ 	.word	0x00000082


	//----- nvinfo : EIATTR_KPARAM_INFO
	.align		4
.L_18:
        /*0008*/ 	.byte	0x04, 0x17
        /*000a*/ 	.short	(.L_20 - .L_19)
.L_19:
        /*000c*/ 	.word	0x00000000
        /*0010*/ 	.short	0x0001
        /*0012*/ 	.short	0x0008
        /*0014*/ 	.byte	0x00, 0xf5, 0x21, 0x00


	//----- nvinfo : EIATTR_KPARAM_INFO
	.align		4
.L_20:
        /*0018*/ 	.byte	0x04, 0x17
        /*001a*/ 	.short	(.L_22 - .L_21)
.L_21:
        /*001c*/ 	.word	0x00000000
        /*0020*/ 	.short	0x0000
        /*0022*/ 	.short	0x0000
        /*0024*/ 	.byte	0x00, 0xf5, 0x21, 0x00


	//----- nvinfo : EIATTR_SPARSE_MMA_MASK
	.align		4
.L_22:
        /*0028*/ 	.byte	0x03, 0x50
        /*002a*/ 	.short	0x0000


	//----- nvinfo : EIATTR_MAXREG_COUNT
	.align		4
        /*002c*/ 	.byte	0x03, 0x1b
        /*002e*/ 	.short	0x00ff


	//----- nvinfo : EIATTR_MERCURY_ISA_VERSION
	.align		4
        /*0030*/ 	.byte	0x03, 0x5f
        /*0032*/ 	.short	0x0101


	//----- nvinfo : EIATTR_VRC_CTA_INIT_COUNT
	.align		4
        /*0034*/ 	.byte	0x02, 0x4a
	.zero		1
	.zero		1


	//----- nvinfo : EIATTR_EXIT_INSTR_OFFSETS
	.align		4
        /*0038*/ 	.byte	0x04, 0x1c
        /*003a*/ 	.short	(.L_24 - .L_23)


	//   ....[0]....
.L_23:
        /*003c*/ 	.word	0x00004cf0


	//   ....[1]....
        /*0040*/ 	.word	0x0000b790


	//----- nvinfo : EIATTR_CRS_STACK_SIZE
	.align		4
.L_24:
        /*0044*/ 	.byte	0x04, 0x1e
        /*0046*/ 	.short	(.L_26 - .L_25)
.L_25:
        /*0048*/ 	.word	0x00000000


	//----- nvinfo : EIATTR_CBANK_PARAM_SIZE
	.align		4
.L_26:
        /*004c*/ 	.byte	0x03, 0x19
        /*004e*/ 	.short	0x0010


	//----- nvinfo : EIATTR_PARAM_CBANK
	.align		4
        /*0050*/ 	.byte	0x04, 0x0a
        /*0052*/ 	.short	(.L_28 - .L_27)
	.align		4
.L_27:
        /*0054*/ 	.word	index@(.nv.constant0._Z9hash_huntPhS_)
        /*0058*/ 	.short	0x0380
        /*005a*/ 	.short	0x0010


	//----- nvinfo : EIATTR_SW_WAR
	.align		4
.L_28:
        /*005c*/ 	.byte	0x04, 0x36
        /*005e*/ 	.short	(.L_30 - .L_29)
.L_29:
        /*0060*/ 	.word	0x00000008
.L_30:


//--------------------- .nv.callgraph             --------------------------
	.section	.nv.callgraph,"",@"SHT_CUDA_CALLGRAPH"
	.align	4
	.sectionentsize	8
	.align		4
        /*0000*/ 	.word	0x00000000
	.align		4
        /*0004*/ 	.word	0xffffffff
	.align		4
        /*0008*/ 	.word	0x00000000
	.align		4
        /*000c*/ 	.word	0xfffffffe
	.align		4
        /*0010*/ 	.word	0x00000000
	.align		4
        /*0014*/ 	.word	0xfffffffd
	.align		4
        /*0018*/ 	.word	0x00000000
	.align		4
        /*001c*/ 	.word	0xfffffffc


//--------------------- .nv.constant4             --------------------------
	.section	.nv.constant4,"a",@progbits
	.align	8
	.align		8
.nv.constant4:
        /*0000*/ 	.dword	precalc_xorwow_matrix
	.align		8
        /*0008*/ 	.dword	precalc_xorwow_offset_matrix
	.align		8
        /*0010*/ 	.dword	mrg32k3aM1
	.align		8
        /*0018*/ 	.dword	mrg32k3aM2
	.align		8
        /*0020*/ 	.dword	mrg32k3aM1SubSeq
	.align		8
        /*0028*/ 	.dword	mrg32k3aM2SubSeq
	.align		8
        /*0030*/ 	.dword	mrg32k3aM1Seq
	.align		8
        /*0038*/ 	.dword	mrg32k3aM2Seq


//--------------------- .nv.constant3             --------------------------
	.section	.nv.constant3,"a",@progbits
	.align	8
.nv.constant3:
	.type		__cr_lgamma_table,@object
	.size		__cr_lgamma_table,(charset - __cr_lgamma_table)
__cr_lgamma_table:
        /*0000*/ 	.byte	0x00, 0x00, 0x00, 0x00, 0x00, 0x00, 0x00, 0x00, 0x00, 0x00, 0x00, 0x00, 0x00, 0x00, 0x00, 0x00
        /*0010*/ 	.byte	0xef, 0x39, 0xfa, 0xfe, 0x42, 0x2e, 0xe6, 0x3f, 0x02, 0x20, 0x2a, 0xfa, 0x0b, 0xab, 0xfc, 0x3f
        /*0020*/ 	.byte	0xf9, 0x2c, 0x92, 0x7c, 0xa7, 0x6c, 0x09, 0x40, 0xc9, 0x79, 0x44, 0x3c, 0x64, 0x26, 0x13, 0x40
        /*0030*/ 	.byte	0xca, 0x01, 0xcf, 0x3a, 0x27, 0x51, 0x1a, 0x40, 0x30, 0xcc, 0x2d, 0xf3, 0xe1, 0x0c, 0x21, 0x40
        /*0040*/ 	.byte	0x0d, 0xb7, 0xfc, 0x82, 0x8e, 0x35, 0x25, 0x40
	.type		charset,@object
	.size		charset,(.L_9 - charset)
charset:
        /*0048*/ 	.byte	0x30, 0x31, 0x32, 0x33, 0x34, 0x35, 0x36, 0x37, 0x38, 0x39, 0x41, 0x42, 0x43, 0x44, 0x45, 0x46
        /*0058*/ 	.byte	0x47, 0x48, 0x49, 0x4a, 0x4b, 0x4c, 0x4d, 0x4e, 0x4f, 0x50, 0x51, 0x52, 0x53, 0x54, 0x55, 0x56
        /*0068*/ 	.byte	0x57, 0x58, 0x59, 0x5a, 0x61, 0x62, 0x63, 0x64, 0x65, 0x66, 0x67, 0x68, 0x69, 0x6a, 0x6b, 0x6c
        /*0078*/ 	.byte	0x6d, 0x6e, 0x6f, 0x70, 0x71, 0x72, 0x73, 0x74, 0x75, 0x76, 0x77, 0x78, 0x79, 0x7a, 0x00
.L_9:
	.zero		1
	.type		k,@object
	.size		k,(.L_10 - k)
k:
        /*0088*/ 	.byte	0x98, 0x2f, 0x8a, 0x42, 0x91, 0x44, 0x37, 0x71, 0xcf, 0xfb, 0xc0, 0xb5, 0xa5, 0xdb, 0xb5, 0xe9
        /* <DEDUP_REMOVED lines=15> */
.L_10:


//--------------------- .text._Z9hash_huntPhS_    --------------------------
	.section	.text._Z9hash_huntPhS_,"ax",@progbits
	.align	128
        .global         _Z9hash_huntPhS_
        .type           _Z9hash_huntPhS_,@function
        .size           _Z9hash_huntPhS_,(.L_x_51 - _Z9hash_huntPhS_)
        .other          _Z9hash_huntPhS_,@"STO_CUDA_ENTRY STV_DEFAULT"
_Z9hash_huntPhS_:
.text._Z9hash_huntPhS_:
[----:B------:R-:W0:Y:S01]  /*0000*/  LDC R1, c[0x0][0x37c] ;  /* 0x0000df00ff017b82 */ /* 0x000e220000000800 */
[----:B------:R-:W1:Y:S07]  /*0010*/  S2R R3, SR_TID.X ;  /* 0x0000000000037919 */ /* 0x000e6e0000002100 */
[----:B------:R-:W1:Y:S01]  /*0020*/  S2UR UR8, SR_CTAID.X ;  /* 0x00000000000879c3 */ /* 0x000e620000002500 */
[----:B0-----:R-:W-:Y:S01]  /*0030*/  VIADD R1, R1, 0xfffffe50 ;  /* 0xfffffe5001017836 */ /* 0x001fe20000000000 */
[----:B------:R-:W0:Y:S01]  /*0040*/  LDCU.64 UR12, c[0x0][0x358] ;  /* 0x00006b00ff0c77ac */ /* 0x000e220008000a00 */
[----:B------:R-:W-:Y:S01]  /*0050*/  IMAD.MOV.U32 R12, RZ, RZ, -0x23270784 ;  /* 0xdcd8f87cff0c7424 */ /* 0x000fe200078e00ff */
[----:B------:R-:W-:Y:S01]  /*0060*/  BSSY.RECONVERGENT B0, `(.L_x_0) ;  /* 0x0000269000007945 */ /* 0x000fe20003800200 */
[----:B------:R-:W-:Y:S01]  /*0070*/  IMAD.MOV.U32 R8, RZ, RZ, -0x521c20b8 ;  /* 0xade3df48ff087424 */ /* 0x000fe200078e00ff */
[----:B------:R-:W-:Y:S01]  /*0080*/  R2UR UR14, R1 ;  /* 0x00000000010e72ca */ /* 0x000fe200000e0000 */
[----:B------:R-:W-:Y:S01]  /*0090*/  IMAD.MOV.U32 R9, RZ, RZ, -0x24b72fbb ;  /* 0xdb48d045ff097424 */ /* 0x000fe200078e00ff */
[----:B------:R-:W1:Y:S01]  /*00a0*/  LDC R6, c[0x0][0x360] ;  /* 0x0000d800ff067b82 */ /* 0x000e620000000800 */
[----:B------:R-:W-:Y:S01]  /*00b0*/  IMAD.MOV.U32 R10, RZ, RZ, -0x3988a92b ;  /* 0xc67756d5ff0a7424 */ /* 0x000fe200078e00ff */
[----:B------:R-:W-:Y:S01]  /*00c0*/  UMOV UR5, URZ ;  /* 0x000000ff00057c82 */ /* 0x000fe20008000000 */
[----:B------:R-:W-:-:S02]  /*00d0*/  IMAD.MOV.U32 R11, RZ, RZ, -0x75bd8fc ;  /* 0xf8a42704ff0b7424 */ /* 0x000fc400078e00ff */
[----:B------:R-:W-:Y:S02]  /*00e0*/  IMAD.MOV.U32 R13, RZ, RZ, -0x2bbabdb7 ;  /* 0xd4454249ff0d7424 */ /* 0x000fe400078e00ff */
[----:B------:R-:W-:Y:S01]  /*00f0*/  VIADD R0, R1, 0x100 ;  /* 0x0000010001007836 */ /* 0x000fe20000000000 */
[----:B------:R2:W-:Y:S01]  /*0100*/  STL.128 [R1+0x100], R8 ;  /* 0x0001000801007387 */ /* 0x0005e20000100c00 */
[----:B------:R-:W-:Y:S02]  /*0110*/  IMAD.MOV.U32 R26, RZ, RZ, -0x24b72fbb ;  /* 0xdb48d045ff1a7424 */ /* 0x000fe400078e00ff */
[----:B------:R-:W-:Y:S01]  /*0120*/  IMAD.MOV.U32 R2, RZ, RZ, -0x3988a92b ;  /* 0xc67756d5ff027424 */ /* 0x000fe200078e00ff */
[----:B------:R2:W-:Y:S01]  /*0130*/  STL.64 [R1+0x110], R12 ;  /* 0x0001100c01007387 */ /* 0x0005e20000100a00 */
[----:B------:R-:W-:Y:S02]  /*0140*/  IMAD.MOV.U32 R5, RZ, RZ, -0x2bbabdb7 ;  /* 0xd4454249ff057424 */ /* 0x000fe400078e00ff */
[----:B------:R-:W-:-:S02]  /*0150*/  IMAD.MOV.U32 R4, RZ, RZ, -0x23270784 ;  /* 0xdcd8f87cff047424 */ /* 0x000fc400078e00ff */
[----:B-1----:R-:W-:Y:S02]  /*0160*/  IMAD R6, R6, UR8, R3 ;  /* 0x0000000806067c24 */ /* 0x002fe4000f8e0203 */
[----:B------:R-:W-:-:S03]  /*0170*/  IMAD.MOV.U32 R3, RZ, RZ, -0x75bd8fc ;  /* 0xf8a42704ff037424 */ /* 0x000fc600078e00ff */
[----:B------:R-:W-:-:S13]  /*0180*/  ISETP.NE.AND P0, PT, R6, RZ, PT ;  /* 0x000000ff0600720c */ /* 0x000fda0003f05270 */
[----:B0-2---:R-:W-:Y:S05]  /*0190*/  @!P0 BRA `(.L_x_1) ;  /* 0x0000002400548947 */ /* 0x005fea0003800000 */
[--C-:B------:R-:W-:Y:S01]  /*01a0*/  SHF.R.S32.HI R8, RZ, 0x1f, R6.reuse ;  /* 0x0000001fff087819 */ /* 0x100fe20000011406 */
[----:B------:R-:W-:Y:S02]  /*01b0*/  IMAD.MOV.U32 R9, RZ, RZ, R6 ;  /* 0x000000ffff097224 */ /* 0x000fe400078e0006 */
[----:B------:R-:W-:Y:S02]  /*01c0*/  IMAD.MOV.U32 R10, RZ, RZ, RZ ;  /* 0x000000ffff0a7224 */ /* 0x000fe400078e00ff */
[----:B------:R-:W-:Y:S02]  /*01d0*/  IMAD.MOV.U32 R26, RZ, RZ, -0x24b72fbb ;  /* 0xdb48d045ff1a7424 */ /* 0x000fe400078e00ff */
[----:B------:R-:W-:Y:S02]  /*01e0*/  IMAD.MOV.U32 R2, RZ, RZ, -0x3988a92b ;  /* 0xc67756d5ff027424 */ /* 0x000fe400078e00ff */
[----:B------:R-:W-:Y:S02]  /*01f0*/  IMAD.MOV.U32 R3, RZ, RZ, -0x75bd8fc ;  /* 0xf8a42704ff037424 */ /* 0x000fe400078e00ff */
[----:B------:R-:W-:-:S02]  /*0200*/  IMAD.MOV.U32 R4, RZ, RZ, -0x23270784 ;  /* 0xdcd8f87cff047424 */ /* 0x000fc400078e00ff */
[----:B------:R-:W-:-:S07]  /*0210*/  IMAD.MOV.U32 R5, RZ, RZ, -0x2bbabdb7 ;  /* 0xd4454249ff057424 */ /* 0x000fce00078e00ff */
.L_x_10:
[----:B------:R-:W-:Y:S01]  /*0220*/  LOP3.LUT R18, R9, 0x3, RZ, 0xc0, !PT ;  /* 0x0000000309127812 */ /* 0x000fe200078ec0ff */
[----:B------:R-:W-:Y:S03]  /*0230*/  BSSY.RECONVERGENT B1, `(.L_x_2) ;  /* 0x0000245000017945 */ /* 0x000fe60003800200 */
[----:B------:R-:W-:-:S04]  /*0240*/  ISETP.NE.U32.AND P0, PT, R18, RZ, PT ;  /* 0x000000ff1200720c */ /* 0x000fc80003f05070 */
[----:B------:R-:W-:-:S13]  /*0250*/  ISETP.NE.AND.EX P0, PT, RZ, RZ, PT, P0 ;  /* 0x000000ffff00720c */ /* 0x000fda0003f05300 */
[----:B012---:R-:W-:Y:S05]  /*0260*/  @!P0 BRA `(.L_x_3) ;  /* 0x0000002400048947 */ /* 0x007fea0003800000 */
[----:B------:R-:W0:Y:S01]  /*0270*/  LDC.64 R6, c[0x4][RZ] ;  /* 0x01000000ff067b82 */ /* 0x000e220000000a00 */
[----:B------:R-:W-:Y:S01]  /*0280*/  IMAD.MOV.U32 R26, RZ, RZ, RZ ;  /* 0x000000ffff1a7224 */ /* 0x000fe200078e00ff */
[----:B------:R-:W-:Y:S01]  /*0290*/  CS2R R2, SRZ ;  /* 0x0000000000027805 */ /* 0x000fe2000001ff00 */
[----:B------:R-:W-:Y:S01]  /*02a0*/  IMAD.MOV.U32 R11, RZ, RZ, RZ ;  /* 0x000000ffff0b7224 */ /* 0x000fe200078e00ff */
[----:B------:R-:W-:Y:S01]  /*02b0*/  CS2R R4, SRZ ;  /* 0x0000000000047805 */ /* 0x000fe2000001ff00 */
[----:B0-----:R-:W-:-:S07]  /*02c0*/  IMAD.WIDE.U32 R6, R10, 0xc80, R6 ;  /* 0x00000c800a067825 */ /* 0x001fce00078e0006 */
.L_x_5:
[----:B------:R-:W-:-:S06]  /*02d0*/  IMAD R14, R11, 0x4, R0 ;  /* 0x000000040b0e7824 */ /* 0x000fcc00078e0200 */
[----:B------:R-:W5:Y:S01]  /*02e0*/  LDL R14, [R14+0x4] ;  /* 0x000004000e0e7983 */ /* 0x000f620000100800 */
[----:B------:R-:W-:Y:S01]  /*02f0*/  IMAD.SHL.U32 R15, R11, 0x20, RZ ;  /* 0x000000200b0f7824 */ /* 0x000fe200078e00ff */
[----:B------:R-:W-:-:S06]  /*0300*/  UMOV UR4, URZ ;  /* 0x000000ff00047c82 */ /* 0x000fcc0008000000 */
.L_x_4:
[----:B-----5:R-:W-:Y:S01]  /*0310*/  SHF.R.U32.HI R27, RZ, UR4, R14 ;  /* 0x00000004ff1b7c19 */ /* 0x020fe2000801160e */
[----:B------:R-:W-:-:S03]  /*0320*/  VIADD R12, R15, UR4 ;  /* 0x000000040f0c7c36 */ /* 0x000fc60008000000 */
[----:B------:R-:W-:-:S04]  /*0330*/  LOP3.LUT R13, R27, 0x1, RZ, 0xc0, !PT ;  /* 0x000000011b0d7812 */ /* 0x000fc800078ec0ff */
[----:B------:R-:W-:Y:S01]  /*0340*/  ISETP.NE.U32.AND P0, PT, R13, 0x1, PT ;  /* 0x000000010d00780c */ /* 0x000fe20003f05070 */
[----:B------:R-:W-:-:S03]  /*0350*/  IMAD R13, R12, 0x5, RZ ;  /* 0x000000050c0d7824 */ /* 0x000fc600078e02ff */
[----:B------:R-:W-:Y:S01]  /*0360*/  R2P PR, R27, 0x7e ;  /* 0x0000007e1b007804 */ /* 0x000fe20000000000 */
[----:B------:R-:W-:-:S08]  /*0370*/  IMAD.WIDE.U32 R12, R13, 0x4, R6 ;  /* 0x000000040d0c7825 */ /* 0x000fd000078e0006 */
[----:B------:R-:W2:Y:S04]  /*0380*/  @!P0 LDG.E R17, desc[UR12][R12.64] ;  /* 0x0000000c0c118981 */ /* 0x000ea8000c1e1900 */
[----:B------:R-:W3:Y:S04]  /*0390*/  @!P0 LDG.E R19, desc[UR12][R12.64+0x4] ;  /* 0x0000040c0c138981 */ /* 0x000ee8000c1e1900 */
[----:B------:R-:W4:Y:S04]  /*03a0*/  @!P0 LDG.E R16, desc[UR12][R12.64+0x8] ;  /* 0x0000080c0c108981 */ /* 0x000f28000c1e1900 */
[----:B------:R-:W4:Y:S04]  /*03b0*/  @!P0 LDG.E R20, desc[UR12][R12.64+0x10] ;  /* 0x0000100c0c148981 */ /* 0x000f28000c1e1900 */
[----:B------:R-:W4:Y:S04]  /*03c0*/  @P1 LDG.E R23, desc[UR12][R12.64+0x14] ;  /* 0x0000140c0c171981 */ /* 0x000f28000c1e1900 */
[----:B------:R-:W4:Y:S04]  /*03d0*/  @!P0 LDG.E R21, desc[UR12][R12.64+0xc] ;  /* 0x00000c0c0c158981 */ /* 0x000f28000c1e1900 */
[----:B------:R-:W4:Y:S04]  /*03e0*/  @P2 LDG.E R25, desc[UR12][R12.64+0x28] ;  /* 0x0000280c0c192981 */ /* 0x000f28000c1e1900 */
[----:B------:R-:W4:Y:S04]  /*03f0*/  @P3 LDG.E R29, desc[UR12][R12.64+0x3c] ;  /* 0x00003c0c0c1d3981 */ /* 0x000f28000c1e1900 */
[----:B------:R-:W4:Y:S04]  /*0400*/  @P2 LDG.E R24, desc[UR12][R12.64+0x38] ;  /* 0x0000380c0c182981 */ /* 0x000f28000c1e1900 */
[----:B------:R-:W4:Y:S04]  /*0410*/  @P2 LDG.E R22, desc[UR12][R12.64+0x30] ;  /* 0x0000300c0c162981 */ /* 0x000f28000c1e1900 */
[----:B------:R-:W4:Y:S04]  /*0420*/  @P4 LDG.E R31, desc[UR12][R12.64+0x50] ;  /* 0x0000500c0c1f4981 */ /* 0x000f28000c1e1900 */
[----:B------:R-:W4:Y:S04]  /*0430*/  @P3 LDG.E R30, desc[UR12][R12.64+0x4c] ;  /* 0x00004c0c0c1e3981 */ /* 0x000f28000c1e1900 */
[----:B------:R-:W4:Y:S04]  /*0440*/  @P3 LDG.E R28, desc[UR12][R12.64+0x44] ;  /* 0x0000440c0c1c3981 */ /* 0x000f28000c1e1900 */
[----:B------:R-:W4:Y:S04]  /*0450*/  @P5 LDG.E R33, desc[UR12][R12.64+0x64] ;  /* 0x0000640c0c215981 */ /* 0x000f28000c1e1900 */
[----:B------:R-:W4:Y:S01]  /*0460*/  @P6 LDG.E R35, desc[UR12][R12.64+0x78] ;  /* 0x0000780c0c236981 */ /* 0x000f22000c1e1900 */
[----:B--2---:R-:W-:-:S03]  /*0470*/  @!P0 LOP3.LUT R26, R26, R17, RZ, 0x3c, !PT ;  /* 0x000000111a1a8212 */ /* 0x004fc600078e3cff */
[----:B------:R-:W2:Y:S01]  /*0480*/  @P1 LDG.E R17, desc[UR12][R12.64+0x18] ;  /* 0x0000180c0c111981 */ /* 0x000ea2000c1e1900 */
[----:B---3--:R-:W-:-:S03]  /*0490*/  @!P0 LOP3.LUT R2, R2, R19, RZ, 0x3c, !PT ;  /* 0x0000001302028212 */ /* 0x008fc600078e3cff */
[----:B------:R-:W3:Y:S01]  /*04a0*/  @P1 LDG.E R19, desc[UR12][R12.64+0x20] ;  /* 0x0000200c0c131981 */ /* 0x000ee2000c1e1900 */
[----:B----4-:R-:W-:-:S03]  /*04b0*/  @!P0 LOP3.LUT R3, R3, R16, RZ, 0x3c, !PT ;  /* 0x0000001003038212 */ /* 0x010fc600078e3cff */
[----:B------:R-:W4:Y:S01]  /*04c0*/  @P1 LDG.E R16, desc[UR12][R12.64+0x1c] ;  /* 0x00001c0c0c101981 */ /* 0x000f22000c1e1900 */
[----:B------:R-:W-:-:S03]  /*04d0*/  @!P0 LOP3.LUT R5, R5, R20, RZ, 0x3c, !PT ;  /* 0x0000001405058212 */ /* 0x000fc600078e3cff */
[----:B------:R-:W4:Y:S01]  /*04e0*/  @P1 LDG.E R20, desc[UR12][R12.64+0x24] ;  /* 0x0000240c0c141981 */ /* 0x000f22000c1e1900 */
[----:B------:R-:W-:-:S03]  /*04f0*/  @P1 LOP3.LUT R26, R26, R23, RZ, 0x3c, !PT ;  /* 0x000000171a1a1212 */ /* 0x000fc600078e3cff */
[----:B------:R-:W4:Y:S01]  /*0500*/  @P2 LDG.E R23, desc[UR12][R12.64+0x34] ;  /* 0x0000340c0c172981 */ /* 0x000f22000c1e1900 */
[----:B------:R-:W-:-:S03]  /*0510*/  @!P0 LOP3.LUT R4, R4, R21, RZ, 0x3c, !PT ;  /* 0x0000001504048212 */ /* 0x000fc600078e3cff */
[----:B------:R-:W4:Y:S01]  /*0520*/  @P2 LDG.E R21, desc[UR12][R12.64+0x2c] ;  /* 0x00002c0c0c152981 */ /* 0x000f22000c1e1900 */
[----:B------:R-:W-:-:S03]  /*0530*/  @P2 LOP3.LUT R26, R26, R25, RZ, 0x3c, !PT ;  /* 0x000000191a1a2212 */ /* 0x000fc600078e3cff */
[----:B------:R-:W4:Y:S01]  /*0540*/  @P3 LDG.E R25, desc[UR12][R12.64+0x40] ;  /* 0x0000400c0c193981 */ /* 0x000f22000c1e1900 */
[----:B------:R-:W-:-:S03]  /*0550*/  @P3 LOP3.LUT R26, R26, R29, RZ, 0x3c, !PT ;  /* 0x0000001d1a1a3212 */ /* 0x000fc600078e3cff */
[----:B------:R-:W4:Y:S01]  /*0560*/  @P3 LDG.E R29, desc[UR12][R12.64+0x48] ;  /* 0x0000480c0c1d3981 */ /* 0x000f22000c1e1900 */
[----:B------:R-:W-:Y:S02]  /*0570*/  LOP3.LUT P0, RZ, R27, 0x80, RZ, 0xc0, !PT ;  /* 0x000000801bff7812 */ /* 0x000fe4000780c0ff */
[----:B------:R-:W-:-:S11]  /*0580*/  @P4 LOP3.LUT R26, R26, R31, RZ, 0x3c, !PT ;  /* 0x0000001f1a1a4212 */ /* 0x000fd600078e3cff */
[----:B------:R-:W4:Y:S04]  /*0590*/  @P0 LDG.E R37, desc[UR12][R12.64+0x8c] ;  /* 0x00008c0c0c250981 */ /* 0x000f28000c1e1900 */
[----:B------:R-:W4:Y:S01]  /*05a0*/  @P0 LDG.E R31, desc[UR12][R12.64+0x90] ;  /* 0x0000900c0c1f0981 */ /* 0x000f22000c1e1900 */
[----:B------:R-:W-:-:S03]  /*05b0*/  @P5 LOP3.LUT R26, R26, R33, RZ, 0x3c, !PT ;  /* 0x000000211a1a5212 */ /* 0x000fc600078e3cff */
[----:B------:R-:W4:Y:S04]  /*05c0*/  @P0 LDG.E R32, desc[UR12][R12.64+0x94] ;  /* 0x0000940c0c200981 */ /* 0x000f28000c1e1900 */
[----:B------:R-:W4:Y:S04]  /*05d0*/  @P0 LDG.E R33, desc[UR12][R12.64+0x98] ;  /* 0x0000980c0c210981 */ /* 0x000f28000c1e1900 */
[----:B------:R-:W4:Y:S01]  /*05e0*/  @P0 LDG.E R34, desc[UR12][R12.64+0x9c] ;  /* 0x00009c0c0c220981 */ /* 0x000f22000c1e1900 */
[----:B--2---:R-:W-:-:S03]  /*05f0*/  @P1 LOP3.LUT R2, R2, R17, RZ, 0x3c, !PT ;  /* 0x0000001102021212 */ /* 0x004fc600078e3cff */
[----:B------:R-:W2:Y:S01]  /*0600*/  @P4 LDG.E R17, desc[UR12][R12.64+0x54] ;  /* 0x0000540c0c114981 */ /* 0x000ea2000c1e1900 */
[----:B---3--:R-:W-:-:S03]  /*0610*/  @P1 LOP3.LUT R4, R4, R19, RZ, 0x3c, !PT ;  /* 0x0000001304041212 */ /* 0x008fc600078e3cff */
[----:B------:R-:W3:Y:S01]  /*0620*/  @P4 LDG.E R19, desc[UR12][R12.64+0x5c] ;  /* 0x00005c0c0c134981 */ /* 0x000ee2000c1e1900 */
[----:B----4-:R-:W-:-:S03]  /*0630*/  @P1 LOP3.LUT R3, R3, R16, RZ, 0x3c, !PT ;  /* 0x0000001003031212 */ /* 0x010fc600078e3cff */
[----:B------:R-:W4:Y:S01]  /*0640*/  @P4 LDG.E R16, desc[UR12][R12.64+0x58] ;  /* 0x0000580c0c104981 */ /* 0x000f22000c1e1900 */
[----:B------:R-:W-:-:S03]  /*0650*/  @P1 LOP3.LUT R5, R5, R20, RZ, 0x3c, !PT ;  /* 0x0000001405051212 */ /* 0x000fc600078e3cff */
[----:B------:R-:W4:Y:S01]  /*0660*/  @P4 LDG.E R20, desc[UR12][R12.64+0x60] ;  /* 0x0000600c0c144981 */ /* 0x000f22000c1e1900 */
[----:B------:R-:W-:Y:S02]  /*0670*/  @P2 LOP3.LUT R3, R3, R22, RZ, 0x3c, !PT ;  /* 0x0000001603032212 */ /* 0x000fe400078e3cff */
[----:B------:R-:W-:Y:S01]  /*0680*/  @P2 LOP3.LUT R5, R5, R24, RZ, 0x3c, !PT ;  /* 0x0000001805052212 */ /* 0x000fe200078e3cff */
[----:B------:R-:W4:Y:S01]  /*0690*/  @P5 LDG.E R22, desc[UR12][R12.64+0x6c] ;  /* 0x00006c0c0c165981 */ /* 0x000f22000c1e1900 */
[----:B------:R-:W-:Y:S02]  /*06a0*/  @P2 LOP3.LUT R4, R4, R23, RZ, 0x3c, !PT ;  /* 0x0000001704042212 */ /* 0x000fe400078e3cff */
[----:B------:R-:W-:Y:S01]  /*06b0*/  @P2 LOP3.LUT R2, R2, R21, RZ, 0x3c, !PT ;  /* 0x0000001502022212 */ /* 0x000fe200078e3cff */
[----:B------:R-:W4:Y:S01]  /*06c0*/  @P5 LDG.E R23, desc[UR12][R12.64+0x70] ;  /* 0x0000700c0c175981 */ /* 0x000f22000c1e1900 */
[----:B------:R-:W-:-:S03]  /*06d0*/  @P3 LOP3.LUT R5, R5, R30, RZ, 0x3c, !PT ;  /* 0x0000001e05053212 */ /* 0x000fc600078e3cff */
[----:B------:R-:W4:Y:S01]  /*06e0*/  @P5 LDG.E R21, desc[UR12][R12.64+0x68] ;  /* 0x0000680c0c155981 */ /* 0x000f22000c1e1900 */
[----:B------:R-:W-:-:S03]  /*06f0*/  @P3 LOP3.LUT R2, R2, R25, RZ, 0x3c, !PT ;  /* 0x0000001902023212 */ /* 0x000fc600078e3cff */
[----:B------:R-:W4:Y:S01]  /*0700*/  @P5 LDG.E R24, desc[UR12][R12.64+0x74] ;  /* 0x0000740c0c185981 */ /* 0x000f22000c1e1900 */
[----:B------:R-:W-:Y:S02]  /*0710*/  @P3 LOP3.LUT R3, R3, R28, RZ, 0x3c, !PT ;  /* 0x0000001c03033212 */ /* 0x000fe400078e3cff */
[----:B------:R-:W-:Y:S01]  /*0720*/  @P3 LOP3.LUT R4, R4, R29, RZ, 0x3c, !PT ;  /* 0x0000001d04043212 */ /* 0x000fe200078e3cff */
[----:B------:R-:W4:Y:S04]  /*0730*/  @P6 LDG.E R25, desc[UR12][R12.64+0x7c] ;  /* 0x00007c0c0c196981 */ /* 0x000f28000c1e1900 */
[----:B------:R-:W4:Y:S04]  /*0740*/  @P6 LDG.E R28, desc[UR12][R12.64+0x80] ;  /* 0x0000800c0c1c6981 */ /* 0x000f28000c1e1900 */
[----:B------:R-:W4:Y:S04]  /*0750*/  @P6 LDG.E R29, desc[UR12][R12.64+0x84] ;  /* 0x0000840c0c1d6981 */ /* 0x000f28000c1e1900 */
[----:B------:R-:W4:Y:S01]  /*0760*/  @P6 LDG.E R30, desc[UR12][R12.64+0x88] ;  /* 0x0000880c0c1e6981 */ /* 0x000f22000c1e1900 */
[----:B------:R-:W-:-:S04]  /*0770*/  @P6 LOP3.LUT R26, R26, R35, RZ, 0x3c, !PT ;  /* 0x000000231a1a6212 */ /* 0x000fc800078e3cff */
[----:B------:R-:W-:Y:S02]  /*0780*/  @P0 LOP3.LUT R26, R26, R37, RZ, 0x3c, !PT ;  /* 0x000000251a1a0212 */ /* 0x000fe400078e3cff */
[----:B--2---:R-:W-:Y:S02]  /*0790*/  @P4 LOP3.LUT R2, R2, R17, RZ, 0x3c, !PT ;  /* 0x0000001102024212 */ /* 0x004fe400078e3cff */
[----:B---3--:R-:W-:Y:S02]  /*07a0*/  @P4 LOP3.LUT R4, R4, R19, RZ, 0x3c, !PT ;  /* 0x0000001304044212 */ /* 0x008fe400078e3cff */
[----:B----4-:R-:W-:Y:S02]  /*07b0*/  @P4 LOP3.LUT R3, R3, R16, RZ, 0x3c, !PT ;  /* 0x0000001003034212 */ /* 0x010fe400078e3cff */
[----:B------:R-:W-:Y:S02]  /*07c0*/  @P4 LOP3.LUT R5, R5, R20, RZ, 0x3c, !PT ;  /* 0x0000001405054212 */ /* 0x000fe400078e3cff */
[----:B------:R-:W-:-:S02]  /*07d0*/  @P5 LOP3.LUT R3, R3, R22, RZ, 0x3c, !PT ;  /* 0x0000001603035212 */ /* 0x000fc400078e3cff */
[----:B------:R-:W-:Y:S02]  /*07e0*/  @P5 LOP3.LUT R4, R4, R23, RZ, 0x3c, !PT ;  /* 0x0000001704045212 */ /* 0x000fe400078e3cff */
[----:B------:R-:W-:Y:S02]  /*07f0*/  @P5 LOP3.LUT R2, R2, R21, RZ, 0x3c, !PT ;  /* 0x0000001502025212 */ /* 0x000fe400078e3cff */
[----:B------:R-:W-:Y:S02]  /*0800*/  @P5 LOP3.LUT R5, R5, R24, RZ, 0x3c, !PT ;  /* 0x0000001805055212 */ /* 0x000fe400078e3cff */
[----:B------:R-:W-:Y:S02]  /*0810*/  @P6 LOP3.LUT R2, R2, R25, RZ, 0x3c, !PT ;  /* 0x0000001902026212 */ /* 0x000fe400078e3cff */
[----:B------:R-:W-:Y:S02]  /*0820*/  @P6 LOP3.LUT R3, R3, R28, RZ, 0x3c, !PT ;  /* 0x0000001c03036212 */ /* 0x000fe400078e3cff */
[----:B------:R-:W-:-:S02]  /*0830*/  @P6 LOP3.LUT R4, R4, R29, RZ, 0x3c, !PT ;  /* 0x0000001d04046212 */ /* 0x000fc400078e3cff */
[----:B------:R-:W-:Y:S02]  /*0840*/  @P6 LOP3.LUT R5, R5, R30, RZ, 0x3c, !PT ;  /* 0x0000001e05056212 */ /* 0x000fe400078e3cff */
[----:B------:R-:W-:Y:S02]  /*0850*/  @P0 LOP3.LUT R2, R2, R31, RZ, 0x3c, !PT ;  /* 0x0000001f02020212 */ /* 0x000fe400078e3cff */
[----:B------:R-:W-:Y:S02]  /*0860*/  @P0 LOP3.LUT R3, R3, R32, RZ, 0x3c, !PT ;  /* 0x0000002003030212 */ /* 0x000fe400078e3cff */
[----:B------:R-:W-:Y:S02]  /*0870*/  @P0 LOP3.LUT R4, R4, R33, RZ, 0x3c, !PT ;  /* 0x0000002104040212 */ /* 0x000fe400078e3cff */
[----:B------:R-:W-:Y:S02]  /*0880*/  @P0 LOP3.LUT R5, R5, R34, RZ, 0x3c, !PT ;  /* 0x0000002205050212 */ /* 0x000fe400078e3cff */
[----:B------:R-:W-:-:S13]  /*0890*/  R2P PR, R27.B1, 0x7f ;  /* 0x0000007f1b007804 */ /* 0x000fda0000001000 */
[----:B------:R-:W2:Y:S04]  /*08a0*/  @P0 LDG.E R20, desc[UR12][R12.64+0xb0] ;  /* 0x0000b00c0c140981 */ /* 0x000ea8000c1e1900 */
[----:B------:R-:W3:Y:S04]  /*08b0*/  @P0 LDG.E R23, desc[UR12][R12.64+0xa4] ;  /* 0x0000a40c0c170981 */ /* 0x000ee8000c1e1900 */
        /* <DEDUP_REMOVED lines=22> */
[----:B------:R-:W-:Y:S01]  /*0a20*/  LOP3.LUT P0, RZ, R27, 0x8000, RZ, 0xc0, !PT ;  /* 0x000080001bff7812 */ /* 0x000fe2000780c0ff */
[----:B------:R-:W4:Y:S04]  /*0a30*/  @P2 LDG.E R16, desc[UR12][R12.64+0xd0] ;  /* 0x0000d00c0c102981 */ /* 0x000f28000c1e1900 */
[----:B------:R-:W4:Y:S01]  /*0a40*/  @P2 LDG.E R27, desc[UR12][R12.64+0xcc] ;  /* 0x0000cc0c0c1b2981 */ /* 0x000f22000c1e1900 */
[----:B------:R-:W-:-:S03]  /*0a50*/  @P1 LOP3.LUT R26, R26, R19, RZ, 0x3c, !PT ;  /* 0x000000131a1a1212 */ /* 0x000fc600078e3cff */
        /* <DEDUP_REMOVED lines=30> */
[----:B------:R-:W-:-:S03]  /*0c40*/  @P2 LOP3.LUT R3, R3, R16, RZ, 0x3c, !PT ;  /* 0x0000001003032212 */ /* 0x000fc600078e3cff */
[----:B------:R-:W4:Y:S01]  /*0c50*/  @P6 LDG.E R16, desc[UR12][R12.64+0x120] ;  /* 0x0001200c0c106981 */ /* 0x000f22000c1e1900 */
[----:B------:R-:W-:-:S03]  /*0c60*/  @P2 LOP3.LUT R2, R2, R27, RZ, 0x3c, !PT ;  /* 0x0000001b02022212 */ /* 0x000fc600078e3cff */
[----:B------:R-:W4:Y:S01]  /*0c70*/  @P5 LDG.E R27, desc[UR12][R12.64+0x108] ;  /* 0x0001080c0c1b5981 */ /* 0x000f22000c1e1900 */
[----:B------:R-:W-:Y:S01]  /*0c80*/  UIADD3 UR4, UPT, UPT, UR4, 0x10, URZ ;  /* 0x0000001004047890 */ /* 0x000fe2000fffe0ff */
[----:B------:R-:W-:Y:S02]  /*0c90*/  @P3 LOP3.LUT R4, R4, R19, RZ, 0x3c, !PT ;  /* 0x0000001304043212 */ /* 0x000fe400078e3cff */
[----:B------:R-:W-:Y:S01]  /*0ca0*/  @P3 LOP3.LUT R2, R2, R17, RZ, 0x3c, !PT ;  /* 0x0000001102023212 */ /* 0x000fe200078e3cff */
[----:B------:R-:W-:Y:S01]  /*0cb0*/  UISETP.NE.AND UP0, UPT, UR4, 0x20, UPT ;  /* 0x000000200400788c */ /* 0x000fe2000bf05270 */
[----:B------:R-:W-:-:S04]  /*0cc0*/  @P5 LOP3.LUT R5, R5, R28, RZ, 0x3c, !PT ;  /* 0x0000001c05055212 */ /* 0x000fc800078e3cff */
[----:B------:R-:W-:Y:S02]  /*0cd0*/  @P6 LOP3.LUT R5, R5, R30, RZ, 0x3c, !PT ;  /* 0x0000001e05056212 */ /* 0x000fe400078e3cff */
[----:B------:R-:W-:Y:S02]  /*0ce0*/  @P0 LOP3.LUT R26, R26, R37, RZ, 0x3c, !PT ;  /* 0x000000251a1a0212 */ /* 0x000fe400078e3cff */
[----:B------:R-:W-:Y:S02]  /*0cf0*/  @P0 LOP3.LUT R5, R5, R34, RZ, 0x3c, !PT ;  /* 0x0000002205050212 */ /* 0x000fe400078e3cff */
[----:B--2---:R-:W-:Y:S02]  /*0d00*/  @P3 LOP3.LUT R3, R3, R20, RZ, 0x3c, !PT ;  /* 0x0000001403033212 */ /* 0x004fe400078e3cff */
[----:B---3--:R-:W-:Y:S02]  /*0d10*/  @P4 LOP3.LUT R2, R2, R23, RZ, 0x3c, !PT ;  /* 0x0000001702024212 */ /* 0x008fe400078e3cff */
[----:B------:R-:W-:-:S02]  /*0d20*/  @P4 LOP3.LUT R3, R3, R22, RZ, 0x3c, !PT ;  /* 0x0000001603034212 */ /* 0x000fc400078e3cff */
[----:B----4-:R-:W-:Y:S02]  /*0d30*/  @P4 LOP3.LUT R4, R4, R25, RZ, 0x3c, !PT ;  /* 0x0000001904044212 */ /* 0x010fe400078e3cff */
[----:B------:R-:W-:Y:S02]  /*0d40*/  @P5 LOP3.LUT R3, R3, R24, RZ, 0x3c, !PT ;  /* 0x0000001803035212 */ /* 0x000fe400078e3cff */
[----:B------:R-:W-:-:S04]  /*0d50*/  @P5 LOP3.LUT R4, R4, R29, RZ, 0x3c, !PT ;  /* 0x0000001d04045212 */ /* 0x000fc800078e3cff */
[----:B------:R-:W-:Y:S02]  /*0d60*/  @P6 LOP3.LUT R4, R4, R33, RZ, 0x3c, !PT ;  /* 0x0000002104046212 */ /* 0x000fe400078e3cff */
[----:B------:R-:W-:Y:S02]  /*0d70*/  @P5 LOP3.LUT R2, R2, R27, RZ, 0x3c, !PT ;  /* 0x0000001b02025212 */ /* 0x000fe400078e3cff */
[----:B------:R-:W-:Y:S02]  /*0d80*/  @P6 LOP3.LUT R3, R3, R16, RZ, 0x3c, !PT ;  /* 0x0000001003036212 */ /* 0x000fe400078e3cff */
[----:B------:R-:W-:Y:S02]  /*0d90*/  @P6 LOP3.LUT R2, R2, R31, RZ, 0x3c, !PT ;  /* 0x0000001f02026212 */ /* 0x000fe400078e3cff */
[----:B------:R-:W-:Y:S02]  /*0da0*/  @P0 LOP3.LUT R3, R3, R32, RZ, 0x3c, !PT ;  /* 0x0000002003030212 */ /* 0x000fe400078e3cff */
[----:B------:R-:W-:-:S02]  /*0db0*/  @P0 LOP3.LUT R2, R2, R21, RZ, 0x3c, !PT ;  /* 0x0000001502020212 */ /* 0x000fc400078e3cff */
[----:B------:R-:W-:Y:S01]  /*0dc0*/  @P0 LOP3.LUT R4, R4, R35, RZ, 0x3c, !PT ;  /* 0x0000002304040212 */ /* 0x000fe200078e3cff */
[----:B------:R-:W-:Y:S06]  /*0dd0*/  BRA.U UP0, `(.L_x_4) ;  /* 0xfffffff5004c7547 */ /* 0x000fec000b83ffff */
[----:B------:R-:W-:-:S05]  /*0de0*/  VIADD R11, R11, 0x1 ;  /* 0x000000010b0b7836 */ /* 0x000fca0000000000 */
[----:B------:R-:W-:-:S13]  /*0df0*/  ISETP.NE.AND P0, PT, R11, 0x5, PT ;  /* 0x000000050b00780c */ /* 0x000fda0003f05270 */
[----:B------:R-:W-:Y:S05]  /*0e00*/  @P0 BRA `(.L_x_5) ;  /* 0xfffffff400300947 */ /* 0x000fea000383ffff */
[----:B------:R0:W-:Y:S01]  /*0e10*/  STL [R1+0x104], R26 ;  /* 0x0001041a01007387 */ /* 0x0001e20000100800 */
[----:B------:R-:W-:-:S03]  /*0e20*/  ISETP.NE.U32.AND P0, PT, R18, 0x1, PT ;  /* 0x000000011200780c */ /* 0x000fc60003f05070 */
[----:B------:R0:W-:Y:S01]  /*0e30*/  STL.64 [R1+0x108], R2 ;  /* 0x0001080201007387 */ /* 0x0001e20000100a00 */
[----:B------:R-:W-:-:S03]  /*0e40*/  ISETP.NE.AND.EX P0, PT, RZ, RZ, PT, P0 ;  /* 0x000000ffff00720c */ /* 0x000fc60003f05300 */
[----:B------:R0:W-:Y:S10]  /*0e50*/  STL.64 [R1+0x110], R4 ;  /* 0x0001100401007387 */ /* 0x0001f40000100a00 */
[----:B------:R-:W-:Y:S05]  /*0e60*/  @!P0 BRA `(.L_x_3) ;  /* 0x0000001800048947 */ /* 0x000fea0003800000 */
[----:B------:R-:W-:Y:S01]  /*0e70*/  UMOV UR4, URZ ;  /* 0x000000ff00047c82 */ /* 0x000fe20008000000 */
[----:B------:R-:W-:Y:S01]  /*0e80*/  UMOV UR6, URZ ;  /* 0x000000ff00067c82 */ /* 0x000fe20008000000 */
[----:B0-----:R-:W-:Y:S02]  /*0e90*/  IMAD.MOV.U32 R26, RZ, RZ, RZ ;  /* 0x000000ffff1a7224 */ /* 0x001fe400078e00ff */
[----:B------:R-:W-:Y:S02]  /*0ea0*/  IMAD.MOV.U32 R11, RZ, RZ, RZ ;  /* 0x000000ffff0b7224 */ /* 0x000fe400078e00ff */
[----:B------:R-:W-:Y:S02]  /*0eb0*/  IMAD.U32 R2, RZ, RZ, UR4 ;  /* 0x00000004ff027e24 */ /* 0x000fe4000f8e00ff */
[----:B------:R-:W-:Y:S02]  /*0ec0*/  IMAD.U32 R3, RZ, RZ, UR6 ;  /* 0x00000006ff037e24 */ /* 0x000fe4000f8e00ff */
[----:B------:R-:W-:-:S02]  /*0ed0*/  IMAD.U32 R4, RZ, RZ, UR4 ;  /* 0x00000004ff047e24 */ /* 0x000fc4000f8e00ff */
[----:B------:R-:W-:-:S07]  /*0ee0*/  IMAD.U32 R5, RZ, RZ, UR6 ;  /* 0x00000006ff057e24 */ /* 0x000fce000f8e00ff */
.L_x_7:
[----:B------:R-:W-:-:S06]  /*0ef0*/  IMAD R14, R11, 0x4, R0 ;  /* 0x000000040b0e7824 */ /* 0x000fcc00078e0200 */
[----:B------:R-:W5:Y:S01]  /*0f00*/  LDL R14, [R14+0x4] ;  /* 0x000004000e0e7983 */ /* 0x000f620000100800 */
[----:B------:R-:W-:Y:S01]  /*0f10*/  IMAD.SHL.U32 R15, R11, 0x20, RZ ;  /* 0x000000200b0f7824 */ /* 0x000fe200078e00ff */
[----:B------:R-:W-:-:S06]  /*0f20*/  UMOV UR4, URZ ;  /* 0x000000ff00047c82 */ /* 0x000fcc0008000000 */
.L_x_6:
        /* <DEDUP_REMOVED lines=181> */
[----:B------:R-:W-:Y:S05]  /*1a80*/  @P0 BRA `(.L_x_3) ;  /* 0x0000000800fc0947 */ /* 0x000fea0003800000 */
[----:B------:R-:W-:Y:S01]  /*1a90*/  UMOV UR4, URZ ;  /* 0x000000ff00047c82 */ /* 0x000fe20008000000 */
[----:B------:R-:W-:Y:S01]  /*1aa0*/  UMOV UR6, URZ ;  /* 0x000000ff00067c82 */ /* 0x000fe20008000000 */
[----:B-1----:R-:W-:Y:S02]  /*1ab0*/  IMAD.MOV.U32 R26, RZ, RZ, RZ ;  /* 0x000000ffff1a7224 */ /* 0x002fe400078e00ff */
[----:B------:R-:W-:Y:S02]  /*1ac0*/  IMAD.MOV.U32 R11, RZ, RZ, RZ ;  /* 0x000000ffff0b7224 */ /* 0x000fe400078e00ff */
[----:B------:R-:W-:Y:S02]  /*1ad0*/  IMAD.U32 R2, RZ, RZ, UR4 ;  /* 0x00000004ff027e24 */ /* 0x000fe4000f8e00ff */
[----:B------:R-:W-:Y:S02]  /*1ae0*/  IMAD.U32 R3, RZ, RZ, UR6 ;  /* 0x00000006ff037e24 */ /* 0x000fe4000f8e00ff */
[----:B------:R-:W-:-:S02]  /*1af0*/  IMAD.U32 R4, RZ, RZ, UR4 ;  /* 0x00000004ff047e24 */ /* 0x000fc4000f8e00ff */
[----:B------:R-:W-:-:S07]  /*1b00*/  IMAD.U32 R5, RZ, RZ, UR6 ;  /* 0x00000006ff057e24 */ /* 0x000fce000f8e00ff */
.L_x_9:
[----:B------:R-:W-:-:S06]  /*1b10*/  IMAD R14, R11, 0x4, R0 ;  /* 0x000000040b0e7824 */ /* 0x000fcc00078e0200 */
[----:B------:R-:W5:Y:S01]  /*1b20*/  LDL R14, [R14+0x4] ;  /* 0x000004000e0e7983 */ /* 0x000f620000100800 */
[----:B------:R-:W-:Y:S01]  /*1b30*/  IMAD.SHL.U32 R15, R11, 0x20, RZ ;  /* 0x000000200b0f7824 */ /* 0x000fe200078e00ff */
[----:B------:R-:W-:-:S06]  /*1b40*/  UMOV UR4, URZ ;  /* 0x000000ff00047c82 */ /* 0x000fcc0008000000 */
.L_x_8:
        /* <DEDUP_REMOVED lines=31> */
[----:B------:R-:W3:Y:S01]  /*1d40*/  @P2 LDG.E R23, desc[UR12][R12.64+0x2c] ;  /* 0x00002c0c0c172981 */ /* 0x000ee2000c1e1900 */
[----:B------:R-:W-:Y:S02]  /*1d50*/  @!P0 LOP3.LUT R5, R5, R18, RZ, 0x3c, !PT ;  /* 0x0000001205058212 */ /* 0x000fe400078e3cff */
[----:B------:R-:W-:Y:S01]  /*1d60*/  LOP3.LUT P0, RZ, R24, 0x80, RZ, 0xc0, !PT ;  /* 0x0000008018ff7812 */ /* 0x000fe2000780c0ff */
[----:B------:R-:W3:Y:S01]  /*1d70*/  @P1 LDG.E R18, desc[UR12][R12.64+0x24] ;  /* 0x0000240c0c121981 */ /* 0x000ee2000c1e1900 */
[----:B------:R-:W-:-:S03]  /*1d80*/  @P1 LOP3.LUT R26, R26, R25, RZ, 0x3c, !PT ;  /* 0x000000191a1a1212 */ /* 0x000fc600078e3cff */
[----:B------:R-:W3:Y:S08]  /*1d90*/  @P2 LDG.E R25, desc[UR12][R12.64+0x34] ;  /* 0x0000340c0c192981 */ /* 0x000ef0000c1e1900 */
[----:B------:R-:W3:Y:S01]  /*1da0*/  @P0 LDG.E R30, desc[UR12][R12.64+0x8c] ;  /* 0x00008c0c0c1e0981 */ /* 0x000ee2000c1e1900 */
[----:B------:R-:W-:-:S03]  /*1db0*/  @P2 LOP3.LUT R26, R26, R17, RZ, 0x3c, !PT ;  /* 0x000000111a1a2212 */ /* 0x000fc600078e3cff */
[----:B------:R-:W3:Y:S01]  /*1dc0*/  @P4 LDG.E R17, desc[UR12][R12.64+0x54] ;  /* 0x0000540c0c114981 */ /* 0x000ee2000c1e1900 */
[----:B------:R-:W-:-:S03]  /*1dd0*/  @P3 LOP3.LUT R26, R26, R27, RZ, 0x3c, !PT ;  /* 0x0000001b1a1a3212 */ /* 0x000fc600078e3cff */
[----:B------:R-:W3:Y:S01]  /*1de0*/  @P6 LDG.E R27, desc[UR12][R12.64+0x84] ;  /* 0x0000840c0c1b6981 */ /* 0x000ee2000c1e1900 */
[----:B------:R-:W-:-:S03]  /*1df0*/  @P4 LOP3.LUT R26, R26, R33, RZ, 0x3c, !PT ;  /* 0x000000211a1a4212 */ /* 0x000fc600078e3cff */
[----:B------:R-:W3:Y:S01]  /*1e00*/  @P0 LDG.E R34, desc[UR12][R12.64+0x94] ;  /* 0x0000940c0c220981 */ /* 0x000ee2000c1e1900 */
[----:B------:R-:W-:-:S03]  /*1e10*/  @P5 LOP3.LUT R26, R26, R35, RZ, 0x3c, !PT ;  /* 0x000000231a1a5212 */ /* 0x000fc600078e3cff */
[----:B------:R-:W3:Y:S01]  /*1e20*/  @P0 LDG.E R36, desc[UR12][R12.64+0x9c] ;  /* 0x00009c0c0c240981 */ /* 0x000ee2000c1e1900 */
[----:B------:R-:W-:Y:S02]  /*1e30*/  @P6 LOP3.LUT R26, R26, R37, RZ, 0x3c, !PT ;  /* 0x000000251a1a6212 */ /* 0x000fe400078e3cff */
[----:B--2---:R-:W-:Y:S02]  /*1e40*/  @P1 LOP3.LUT R2, R2, R19, RZ, 0x3c, !PT ;  /* 0x0000001302021212 */ /* 0x004fe400078e3cff */
[----:B------:R-:W2:Y:S01]  /*1e50*/  @P4 LDG.E R19, desc[UR12][R12.64+0x5c] ;  /* 0x00005c0c0c134981 */ /* 0x000ea2000c1e1900 */
[----:B----4-:R-:W-:-:S03]  /*1e60*/  @P1 LOP3.LUT R3, R3, R16, RZ, 0x3c, !PT ;  /* 0x0000001003031212 */ /* 0x010fc600078e3cff */
[----:B------:R-:W4:Y:S01]  /*1e70*/  @P3 LDG.E R16, desc[UR12][R12.64+0x4c] ;  /* 0x00004c0c0c103981 */ /* 0x000f22000c1e1900 */
[----:B------:R-:W-:-:S03]  /*1e80*/  @P2 LOP3.LUT R3, R3, R20, RZ, 0x3c, !PT ;  /* 0x0000001403032212 */ /* 0x000fc600078e3cff */
[----:B------:R-:W4:Y:S01]  /*1e90*/  @P4 LDG.E R20, desc[UR12][R12.64+0x60] ;  /* 0x0000600c0c144981 */ /* 0x000f22000c1e1900 */
[----:B---3--:R-:W-:-:S03]  /*1ea0*/  @P1 LOP3.LUT R5, R5, R18, RZ, 0x3c, !PT ;  /* 0x0000001205051212 */ /* 0x008fc600078e3cff */
[----:B------:R-:W3:Y:S01]  /*1eb0*/  @P4 LDG.E R18, desc[UR12][R12.64+0x58] ;  /* 0x0000580c0c124981 */ /* 0x000ee2000c1e1900 */
[----:B------:R-:W-:Y:S02]  /*1ec0*/  @P1 LOP3.LUT R4, R4, R21, RZ, 0x3c, !PT ;  /* 0x0000001504041212 */ /* 0x000fe400078e3cff */
[----:B------:R-:W-:Y:S01]  /*1ed0*/  @P2 LOP3.LUT R2, R2, R23, RZ, 0x3c, !PT ;  /* 0x0000001702022212 */ /* 0x000fe200078e3cff */
[----:B------:R-:W3:Y:S01]  /*1ee0*/  @P5 LDG.E R21, desc[UR12][R12.64+0x68] ;  /* 0x0000680c0c155981 */ /* 0x000ee2000c1e1900 */
[----:B------:R-:W-:Y:S02]  /*1ef0*/  @P2 LOP3.LUT R5, R5, R22, RZ, 0x3c, !PT ;  /* 0x0000001605052212 */ /* 0x000fe400078e3cff */
[----:B------:R-:W-:Y:S01]  /*1f00*/  @P3 LOP3.LUT R3, R3, R28, RZ, 0x3c, !PT ;  /* 0x0000001c03033212 */ /* 0x000fe200078e3cff */
        /* <DEDUP_REMOVED lines=8> */
[----:B------:R-:W3:Y:S04]  /*1f90*/  @P6 LDG.E R30, desc[UR12][R12.64+0x80] ;  /* 0x0000800c0c1e6981 */ /* 0x000ee8000c1e1900 */
[----:B------:R-:W3:Y:S04]  /*1fa0*/  @P0 LDG.E R29, desc[UR12][R12.64+0x90] ;  /* 0x0000900c0c1d0981 */ /* 0x000ee8000c1e1900 */
[----:B------:R-:W3:Y:S01]  /*1fb0*/  @P0 LDG.E R31, desc[UR12][R12.64+0x98] ;  /* 0x0000980c0c1f0981 */ /* 0x000ee2000c1e1900 */
[----:B------:R-:W-:Y:S02]  /*1fc0*/  @P4 LOP3.LUT R2, R2, R17, RZ, 0x3c, !PT ;  /* 0x0000001102024212 */ /* 0x000fe400078e3cff */
[----:B--2---:R-:W-:-:S02]  /*1fd0*/  @P4 LOP3.LUT R4, R4, R19, RZ, 0x3c, !PT ;  /* 0x0000001304044212 */ /* 0x004fc400078e3cff */
[----:B----4-:R-:W-:-:S04]  /*1fe0*/  @P3 LOP3.LUT R5, R5, R16, RZ, 0x3c, !PT ;  /* 0x0000001005053212 */ /* 0x010fc800078e3cff */
[----:B------:R-:W-:Y:S02]  /*1ff0*/  @P4 LOP3.LUT R5, R5, R20, RZ, 0x3c, !PT ;  /* 0x0000001405054212 */ /* 0x000fe400078e3cff */
[----:B---3--:R-:W-:Y:S02]  /*2000*/  @P4 LOP3.LUT R3, R3, R18, RZ, 0x3c, !PT ;  /* 0x0000001203034212 */ /* 0x008fe400078e3cff */
        /* <DEDUP_REMOVED lines=51> */
[----:B------:R-:W4:Y:S04]  /*2340*/  @P5 LDG.E R29, desc[UR12][R12.64+0x110] ;  /* 0x0001100c0c1d5981 */ /* 0x000f28000c1e1900 */
[----:B------:R-:W4:Y:S01]  /*2350*/  @P6 LDG.E R31, desc[UR12][R12.64+0x11c] ;  /* 0x00011c0c0c1f6981 */ /* 0x000f22000c1e1900 */
[----:B------:R-:W-:-:S03]  /*2360*/  @P5 LOP3.LUT R26, R26, R33, RZ, 0x3c, !PT ;  /* 0x000000211a1a5212 */ /* 0x000fc600078e3cff */
[----:B------:R-:W4:Y:S01]  /*2370*/  @P6 LDG.E R33, desc[UR12][R12.64+0x124] ;  /* 0x0001240c0c216981 */ /* 0x000f22000c1e1900 */
[----:B------:R-:W-:-:S03]  /*2380*/  @P6 LOP3.LUT R26, R26, R35, RZ, 0x3c, !PT ;  /* 0x000000231a1a6212 */ /* 0x000fc600078e3cff */
        /* <DEDUP_REMOVED lines=18> */
[----:B------:R-:W-:Y:S01]  /*24b0*/  @P3 LOP3.LUT R4, R4, R21, RZ, 0x3c, !PT ;  /* 0x0000001504043212 */ /* 0x000fe200078e3cff */
[----:B------:R-:W-:Y:S01]  /*24c0*/  UIADD3 UR4, UPT, UPT, UR4, 0x10, URZ ;  /* 0x0000001004047890 */ /* 0x000fe2000fffe0ff */
[----:B------:R-:W-:-:S03]  /*24d0*/  @P3 LOP3.LUT R2, R2, R19, RZ, 0x3c, !PT ;  /* 0x0000001302023212 */ /* 0x000fc600078e3cff */
[----:B------:R-:W-:Y:S01]  /*24e0*/  UISETP.NE.AND UP0, UPT, UR4, 0x20, UPT ;  /* 0x000000200400788c */ /* 0x000fe2000bf05270 */
[----:B------:R-:W-:-:S04]  /*24f0*/  @P4 LOP3.LUT R5, R5, R22, RZ, 0x3c, !PT ;  /* 0x0000001605054212 */ /* 0x000fc800078e3cff */
        /* <DEDUP_REMOVED lines=16> */
[----:B------:R-:W-:Y:S01]  /*2600*/  @P0 LOP3.LUT R4, R4, R35, RZ, 0x3c, !PT ;  /* 0x0000002304040212 */ /* 0x000fe200078e3cff */
[----:B------:R-:W-:Y:S06]  /*2610*/  BRA.U UP0, `(.L_x_8) ;  /* 0xfffffff5004c7547 */ /* 0x000fec000b83ffff */
[----:B------:R-:W-:-:S05]  /*2620*/  VIADD R11, R11, 0x1 ;  /* 0x000000010b0b7836 */ /* 0x000fca0000000000 */
[----:B------:R-:W-:-:S13]  /*2630*/  ISETP.NE.AND P0, PT, R11, 0x5, PT ;  /* 0x000000050b00780c */ /* 0x000fda0003f05270 */
[----:B------:R-:W-:Y:S05]  /*2640*/  @P0 BRA `(.L_x_9) ;  /* 0xfffffff400300947 */ /* 0x000fea000383ffff */
[----:B------:R2:W-:Y:S04]  /*2650*/  STL [R1+0x104], R26 ;  /* 0x0001041a01007387 */ /* 0x0005e80000100800 */
[----:B------:R2:W-:Y:S04]  /*2660*/  STL.64 [R1+0x108], R2 ;  /* 0x0001080201007387 */ /* 0x0005e80000100a00 */
[----:B------:R2:W-:Y:S02]  /*2670*/  STL.64 [R1+0x110], R4 ;  /* 0x0001100401007387 */ /* 0x0005e40000100a00 */
.L_x_3:
[----:B------:R-:W-:Y:S05]  /*2680*/  BSYNC.RECONVERGENT B1 ;  /* 0x0000000000017941 */ /* 0x000fea0003800200 */
.L_x_2:
[C---:B------:R-:W-:Y:S01]  /*2690*/  ISETP.GE.U32.AND P0, PT, R9.reuse, 0x4, PT ;  /* 0x000000040900780c */ /* 0x040fe20003f06070 */
[----:B------:R-:W-:Y:S01]  /*26a0*/  VIADD R10, R10, 0x1 ;  /* 0x000000010a0a7836 */ /* 0x000fe20000000000 */
[--C-:B------:R-:W-:Y:S02]  /*26b0*/  SHF.R.U64 R9, R9, 0x2, R8.reuse ;  /* 0x0000000209097819 */ /* 0x100fe40000001208 */
[----:B------:R-:W-:Y:S02]  /*26c0*/  ISETP.GE.U32.AND.EX P0, PT, R8, RZ, PT, P0 ;  /* 0x000000ff0800720c */ /* 0x000fe40003f06100 */
[----:B------:R-:W-:-:S11]  /*26d0*/  SHF.R.U32.HI R8, RZ, 0x2, R8 ;  /* 0x00000002ff087819 */ /* 0x000fd60000011608 */
[----:B------:R-:W-:Y:S05]  /*26e0*/  @P0 BRA `(.L_x_10) ;  /* 0xffffffd800cc0947 */ /* 0x000fea000383ffff */
.L_x_1:
[----:B------:R-:W-:Y:S05]  /*26f0*/  BSYNC.RECONVERGENT B0 ;  /* 0x0000000000007941 */ /* 0x000fea0003800200 */
.L_x_0:
[----:B------:R-:W-:Y:S02]  /*2700*/  UISETP.NE.AND UP0, UPT, UR8, URZ, UPT ;  /* 0x000000ff0800728c */ /* 0x000fe4000bf05270 */
[----:B------:R-:W-:-:S07]  /*2710*/  UMOV UR7, UR8 ;  /* 0x0000000800077c82 */ /* 0x000fce0008000000 */
[----:B------:R-:W-:Y:S05]  /*2720*/  BRA.U !UP0, `(.L_x_11) ;  /* 0x0000002508487547 */ /* 0x000fea000b800000 */
[----:B------:R-:W-:-:S07]  /*2730*/  IMAD.MOV.U32 R8, RZ, RZ, RZ ;  /* 0x000000ffff087224 */ /* 0x000fce00078e00ff */
.L_x_19:
[----:B------:R-:W-:-:S04]  /*2740*/  ULOP3.LUT UR9, UR8, 0x3, URZ, 0xc0, !UPT ;  /* 0x0000000308097892 */ /* 0x000fc8000f8ec0ff */
[----:B------:R-:W-:-:S04]  /*2750*/  UISETP.NE.U32.AND UP0, UPT, UR9, URZ, UPT ;  /* 0x000000ff0900728c */ /* 0x000fc8000bf05070 */
[----:B------:R-:W-:-:S09]  /*2760*/  UISETP.NE.AND.EX UP0, UPT, URZ, URZ, UPT, UP0 ;  /* 0x000000ffff00728c */ /* 0x000fd2000bf05300 */
[----:B---34-:R-:W-:Y:S05]  /*2770*/  BRA.U !UP0, `(.L_x_12) ;  /* 0x0000002508147547 */ /* 0x018fea000b800000 */
[----:B------:R-:W3:Y:S01]  /*2780*/  LDC.64 R6, c[0x4][0x8] ;  /* 0x01000200ff067b82 */ /* 0x000ee20000000a00 */
[----:B------:R-:W-:Y:S01]  /*2790*/  UMOV UR4, URZ ;  /* 0x000000ff00047c82 */ /* 0x000fe20008000000 */
[----:B------:R-:W-:Y:S01]  /*27a0*/  UMOV UR6, URZ ;  /* 0x000000ff00067c82 */ /* 0x000fe20008000000 */
[----:B012---:R-:W-:Y:S02]  /*27b0*/  IMAD.MOV.U32 R26, RZ, RZ, RZ ;  /* 0x000000ffff1a7224 */ /* 0x007fe400078e00ff */
[----:B------:R-:W-:Y:S02]  /*27c0*/  IMAD.MOV.U32 R9, RZ, RZ, RZ ;  /* 0x000000ffff097224 */ /* 0x000fe400078e00ff */
[----:B------:R-:W-:Y:S02]  /*27d0*/  IMAD.U32 R2, RZ, RZ, UR4 ;  /* 0x00000004ff027e24 */ /* 0x000fe4000f8e00ff */
[----:B------:R-:W-:Y:S02]  /*27e0*/  IMAD.U32 R3, RZ, RZ, UR6 ;  /* 0x00000006ff037e24 */ /* 0x000fe4000f8e00ff */
[----:B------:R-:W-:-:S02]  /*27f0*/  IMAD.U32 R4, RZ, RZ, UR4 ;  /* 0x00000004ff047e24 */ /* 0x000fc4000f8e00ff */
[----:B------:R-:W-:Y:S02]  /*2800*/  IMAD.U32 R5, RZ, RZ, UR6 ;  /* 0x00000006ff057e24 */ /* 0x000fe4000f8e00ff */
[----:B---3--:R-:W-:-:S07]  /*2810*/  IMAD.WIDE.U32 R6, R8, 0xc80, R6 ;  /* 0x00000c8008067825 */ /* 0x008fce00078e0006 */
.L_x_14:
[----:B------:R-:W-:-:S06]  /*2820*/  IMAD R12, R9, 0x4, R0 ;  /* 0x00000004090c7824 */ /* 0x000fcc00078e0200 */
[----:B------:R-:W5:Y:S01]  /*2830*/  LDL R12, [R12+0x4] ;  /* 0x000004000c0c7983 */ /* 0x000f620000100800 */
[----:B------:R-:W-:Y:S01]  /*2840*/  IMAD.SHL.U32 R13, R9, 0x20, RZ ;  /* 0x00000020090d7824 */ /* 0x000fe200078e00ff */
[----:B------:R-:W-:-:S06]  /*2850*/  UMOV UR4, URZ ;  /* 0x000000ff00047c82 */ /* 0x000fcc0008000000 */
.L_x_13:
[----:B-----5:R-:W-:Y:S01]  /*2860*/  SHF.R.U32.HI R22, RZ, UR4, R12 ;  /* 0x00000004ff167c19 */ /* 0x020fe2000801160c */
[----:B------:R-:W-:-:S03]  /*2870*/  VIADD R10, R13, UR4 ;  /* 0x000000040d0a7c36 */ /* 0x000fc60008000000 */
[----:B------:R-:W-:-:S04]  /*2880*/  LOP3.LUT R11, R22, 0x1, RZ, 0xc0, !PT ;  /* 0x00000001160b7812 */ /* 0x000fc800078ec0ff */
[----:B------:R-:W-:Y:S01]  /*2890*/  ISETP.NE.U32.AND P0, PT, R11, 0x1, PT ;  /* 0x000000010b00780c */ /* 0x000fe20003f05070 */
[----:B------:R-:W-:-:S04]  /*28a0*/  IMAD R11, R10, 0x5, RZ ;  /* 0x000000050a0b7824 */ /* 0x000fc800078e02ff */
[----:B------:R-:W-:-:S08]  /*28b0*/  IMAD.WIDE.U32 R10, R11, 0x4, R6 ;  /* 0x000000040b0a7825 */ /* 0x000fd000078e0006 */
[----:B------:R-:W2:Y:S04]  /*28c0*/  @!P0 LDG.E R15, desc[UR12][R10.64] ;  /* 0x0000000c0a0f8981 */ /* 0x000ea8000c1e1900 */
[----:B------:R-:W3:Y:S04]  /*28d0*/  @!P0 LDG.E R14, desc[UR12][R10.64+0x8] ;  /* 0x0000080c0a0e8981 */ /* 0x000ee8000c1e1900 */
[----:B------:R-:W4:Y:S04]  /*28e0*/  @!P0 LDG.E R16, desc[UR12][R10.64+0x10] ;  /* 0x0000100c0a108981 */ /* 0x000f28000c1e1900 */
[----:B------:R-:W4:Y:S04]  /*28f0*/  @!P0 LDG.E R17, desc[UR12][R10.64+0x4] ;  /* 0x0000040c0a118981 */ /* 0x000f28000c1e1900 */
[----:B------:R-:W4:Y:S01]  /*2900*/  @!P0 LDG.E R19, desc[UR12][R10.64+0xc] ;  /* 0x00000c0c0a138981 */ /* 0x000f22000c1e1900 */
[----:B------:R-:W-:-:S13]  /*2910*/  R2P PR, R22, 0x7e ;  /* 0x0000007e16007804 */ /* 0x000fda0000000000 */
        /* <DEDUP_REMOVED lines=22> */
[----:B------:R-:W-:-:S03]  /*2a80*/  @!P0 LOP3.LUT R4, R4, R19, RZ, 0x3c, !PT ;  /* 0x0000001304048212 */ /* 0x000fc600078e3cff */
[----:B------:R-:W4:Y:S01]  /*2a90*/  @P2 LDG.E R19, desc[UR12][R10.64+0x2c] ;  /* 0x00002c0c0a132981 */ /* 0x000f22000c1e1900 */
[----:B------:R-:W-:Y:S02]  /*2aa0*/  LOP3.LUT P0, RZ, R22, 0x80, RZ, 0xc0, !PT ;  /* 0x0000008016ff7812 */ /* 0x000fe4000780c0ff */
[----:B------:R-:W-:Y:S02]  /*2ab0*/  @P1 LOP3.LUT R26, R26, R21, RZ, 0x3c, !PT ;  /* 0x000000151a1a1212 */ /* 0x000fe400078e3cff */
[----:B------:R-:W4:Y:S09]  /*2ac0*/  @P5 LDG.E R21, desc[UR12][R10.64+0x68] ;  /* 0x0000680c0a155981 */ /* 0x000f32000c1e1900 */
[----:B------:R-:W4:Y:S04]  /*2ad0*/  @P0 LDG.E R37, desc[UR12][R10.64+0x8c] ;  /* 0x00008c0c0a250981 */ /* 0x000f28000c1e1900 */
        /* <DEDUP_REMOVED lines=8> */
[----:B--2---:R-:W-:-:S03]  /*2b60*/  @P1 LOP3.LUT R2, R2, R15, RZ, 0x3c, !PT ;  /* 0x0000000f02021212 */ /* 0x004fc600078e3cff */
[----:B------:R-:W2:Y:S01]  /*2b70*/  @P3 LDG.E R15, desc[UR12][R10.64+0x48] ;  /* 0x0000480c0a0f3981 */ /* 0x000ea2000c1e1900 */
[----:B---3--:R-:W-:-:S03]  /*2b80*/  @P1 LOP3.LUT R3, R3, R14, RZ, 0x3c, !PT ;  /* 0x0000000e03031212 */ /* 0x008fc600078e3cff */
[----:B------:R-:W3:Y:S01]  /*2b90*/  @P3 LDG.E R14, desc[UR12][R10.64+0x44] ;  /* 0x0000440c0a0e3981 */ /* 0x000ee2000c1e1900 */
[----:B----4-:R-:W-:-:S03]  /*2ba0*/  @P1 LOP3.LUT R5, R5, R16, RZ, 0x3c, !PT ;  /* 0x0000001005051212 */ /* 0x010fc600078e3cff */
[----:B------:R-:W4:Y:S01]  /*2bb0*/  @P3 LDG.E R16, desc[UR12][R10.64+0x4c] ;  /* 0x00004c0c0a103981 */ /* 0x000f22000c1e1900 */
[----:B------:R-:W-:Y:S02]  /*2bc0*/  @P2 LOP3.LUT R3, R3, R18, RZ, 0x3c, !PT ;  /* 0x0000001203032212 */ /* 0x000fe400078e3cff */
[----:B------:R-:W-:Y:S01]  /*2bd0*/  @P1 LOP3.LUT R4, R4, R17, RZ, 0x3c, !PT ;  /* 0x0000001104041212 */ /* 0x000fe200078e3cff */
[----:B------:R-:W4:Y:S01]  /*2be0*/  @P4 LDG.E R18, desc[UR12][R10.64+0x58] ;  /* 0x0000580c0a124981 */ /* 0x000f22000c1e1900 */
[----:B------:R-:W-:Y:S02]  /*2bf0*/  @P2 LOP3.LUT R5, R5, R20, RZ, 0x3c, !PT ;  /* 0x0000001405052212 */ /* 0x000fe400078e3cff */
[----:B------:R-:W-:Y:S01]  /*2c00*/  @P2 LOP3.LUT R2, R2, R19, RZ, 0x3c, !PT ;  /* 0x0000001302022212 */ /* 0x000fe200078e3cff */
[----:B------:R-:W4:Y:S04]  /*2c10*/  @P4 LDG.E R17, desc[UR12][R10.64+0x54] ;  /* 0x0000540c0a114981 */ /* 0x000f28000c1e1900 */
[----:B------:R-:W4:Y:S04]  /*2c20*/  @P4 LDG.E R19, desc[UR12][R10.64+0x5c] ;  /* 0x00005c0c0a134981 */ /* 0x000f28000c1e1900 */
[----:B------:R-:W4:Y:S01]  /*2c30*/  @P4 LDG.E R20, desc[UR12][R10.64+0x60] ;  /* 0x0000600c0a144981 */ /* 0x000f22000c1e1900 */
[----:B------:R-:W-:-:S03]  /*2c40*/  @P2 LOP3.LUT R4, R4, R25, RZ, 0x3c, !PT ;  /* 0x0000001904042212 */ /* 0x000fc600078e3cff */
[----:B------:R-:W4:Y:S01]  /*2c50*/  @P6 LDG.E R25, desc[UR12][R10.64+0x7c] ;  /* 0x00007c0c0a196981 */ /* 0x000f22000c1e1900 */
[----:B------:R-:W-:-:S03]  /*2c60*/  @P3 LOP3.LUT R2, R2, R29, RZ, 0x3c, !PT ;  /* 0x0000001d02023212 */ /* 0x000fc600078e3cff */
[----:B------:R-:W4:Y:S01]  /*2c70*/  @P0 LDG.E R29, desc[UR12][R10.64+0x90] ;  /* 0x0000900c0a1d0981 */ /* 0x000f22000c1e1900 */
[----:B------:R-:W-:-:S04]  /*2c80*/  @P5 LOP3.LUT R26, R26, R33, RZ, 0x3c, !PT ;  /* 0x000000211a1a5212 */ /* 0x000fc800078e3cff */
        /* <DEDUP_REMOVED lines=48> */
[----:B------:R-:W4:Y:S01]  /*2f90*/  @P1 LDG.E R17, desc[UR12][R10.64+0xc0] ;  /* 0x0000c00c0a111981 */ /* 0x000f22000c1e1900 */
[----:B------:R-:W-:-:S03]  /*2fa0*/  @P1 LOP3.LUT R26, R26, R21, RZ, 0x3c, !PT ;  /* 0x000000151a1a1212 */ /* 0x000fc600078e3cff */
[----:B------:R-:W4:Y:S04]  /*2fb0*/  @P3 LDG.E R21, desc[UR12][R10.64+0xe0] ;  /* 0x0000e00c0a153981 */ /* 0x000f28000c1e1900 */
[----:B------:R-:W4:Y:S04]  /*2fc0*/  @P5 LDG.E R22, desc[UR12][R10.64+0x10c] ;  /* 0x00010c0c0a165981 */ /* 0x000f28000c1e1900 */
        /* <DEDUP_REMOVED lines=31> */
[----:B------:R-:W-:-:S03]  /*31c0*/  UIADD3 UR4, UPT, UPT, UR4, 0x10, URZ ;  /* 0x0000001004047890 */ /* 0x000fc6000fffe0ff */
[----:B------:R-:W-:Y:S01]  /*31d0*/  @P4 LOP3.LUT R2, R2, R25, RZ, 0x3c, !PT ;  /* 0x0000001902024212 */ /* 0x000fe200078e3cff */
[----:B------:R-:W-:-:S03]  /*31e0*/  UISETP.NE.AND UP0, UPT, UR4, 0x20, UPT ;  /* 0x000000200400788c */ /* 0x000fc6000bf05270 */
        /* <DEDUP_REMOVED lines=24> */
[----:B------:R-:W-:-:S03]  /*3370*/  UISETP.NE.U32.AND UP0, UPT, UR9, 0x1, UPT ;  /* 0x000000010900788c */ /* 0x000fc6000bf05070 */
[----:B------:R3:W-:Y:S01]  /*3380*/  STL.64 [R1+0x108], R2 ;  /* 0x0001080201007387 */ /* 0x0007e20000100a00 */
[----:B------:R-:W-:-:S03]  /*3390*/  UISETP.NE.AND.EX UP0, UPT, URZ, URZ, UPT, UP0 ;  /* 0x000000ffff00728c */ /* 0x000fc6000bf05300 */
[----:B------:R3:W-:Y:S06]  /*33a0*/  STL.64 [R1+0x110], R4 ;  /* 0x0001100401007387 */ /* 0x0007ec0000100a00 */
[----:B------:R-:W-:Y:S05]  /*33b0*/  BRA.U !UP0, `(.L_x_12) ;  /* 0x0000001908047547 */ /* 0x000fea000b800000 */
[----:B------:R-:W-:Y:S01]  /*33c0*/  UMOV UR4, URZ ;  /* 0x000000ff00047c82 */ /* 0x000fe20008000000 */
[----:B------:R-:W-:Y:S01]  /*33d0*/  UMOV UR6, URZ ;  /* 0x000000ff00067c82 */ /* 0x000fe20008000000 */
[----:B---3--:R-:W-:Y:S02]  /*33e0*/  IMAD.MOV.U32 R26, RZ, RZ, RZ ;  /* 0x000000ffff1a7224 */ /* 0x008fe400078e00ff */
[----:B------:R-:W-:Y:S02]  /*33f0*/  IMAD.MOV.U32 R9, RZ, RZ, RZ ;  /* 0x000000ffff097224 */ /* 0x000fe400078e00ff */
[----:B------:R-:W-:Y:S02]  /*3400*/  IMAD.U32 R2, RZ, RZ, UR4 ;  /* 0x00000004ff027e24 */ /* 0x000fe4000f8e00ff */
[----:B------:R-:W-:Y:S02]  /*3410*/  IMAD.U32 R3, RZ, RZ, UR6 ;  /* 0x00000006ff037e24 */ /* 0x000fe4000f8e00ff */
[----:B------:R-:W-:-:S02]  /*3420*/  IMAD.U32 R4, RZ, RZ, UR4 ;  /* 0x00000004ff047e24 */ /* 0x000fc4000f8e00ff */
[----:B------:R-:W-:-:S07]  /*3430*/  IMAD.U32 R5, RZ, RZ, UR6 ;  /* 0x00000006ff057e24 */ /* 0x000fce000f8e00ff */
.L_x_16:
[----:B------:R-:W-:-:S06]  /*3440*/  IMAD R12, R9, 0x4, R0 ;  /* 0x00000004090c7824 */ /* 0x000fcc00078e0200 */
[----:B------:R-:W5:Y:S01]  /*3450*/  LDL R12, [R12+0x4] ;  /* 0x000004000c0c7983 */ /* 0x000f620000100800 */
[----:B------:R-:W-:Y:S01]  /*3460*/  IMAD.SHL.U32 R13, R9, 0x20, RZ ;  /* 0x00000020090d7824 */ /* 0x000fe200078e00ff */
[----:B------:R-:W-:-:S06]  /*3470*/  UMOV UR4, URZ ;  /* 0x000000ff00047c82 */ /* 0x000fcc0008000000 */
.L_x_15:
        /* <DEDUP_REMOVED lines=181> */
[----:B------:R-:W-:Y:S05]  /*3fd0*/  BRA.U UP0, `(.L_x_12) ;  /* 0x0000000900fc7547 */ /* 0x000fea000b800000 */
[----:B------:R-:W-:Y:S01]  /*3fe0*/  UMOV UR4, URZ ;  /* 0x000000ff00047c82 */ /* 0x000fe20008000000 */
[----:B------:R-:W-:Y:S01]  /*3ff0*/  UMOV UR6, URZ ;  /* 0x000000ff00067c82 */ /* 0x000fe20008000000 */
[----:B----4-:R-:W-:Y:S02]  /*4000*/  IMAD.MOV.U32 R26, RZ, RZ, RZ ;  /* 0x000000ffff1a7224 */ /* 0x010fe400078e00ff */
[----:B------:R-:W-:Y:S02]  /*4010*/  IMAD.MOV.U32 R9, RZ, RZ, RZ ;  /* 0x000000ffff097224 */ /* 0x000fe400078e00ff */
[----:B------:R-:W-:Y:S02]  /*4020*/  IMAD.U32 R2, RZ, RZ, UR4 ;  /* 0x00000004ff027e24 */ /* 0x000fe4000f8e00ff */
[----:B------:R-:W-:Y:S02]  /*4030*/  IMAD.U32 R3, RZ, RZ, UR6 ;  /* 0x00000006ff037e24 */ /* 0x000fe4000f8e00ff */
[----:B------:R-:W-:-:S02]  /*4040*/  IMAD.U32 R4, RZ, RZ, UR4 ;  /* 0x00000004ff047e24 */ /* 0x000fc4000f8e00ff */
[----:B------:R-:W-:-:S07]  /*4050*/  IMAD.U32 R5, RZ, RZ, UR6 ;  /* 0x00000006ff057e24 */ /* 0x000fce000f8e00ff */
.L_x_18:
[----:B------:R-:W-:-:S06]  /*4060*/  IMAD R12, R9, 0x4, R0 ;  /* 0x00000004090c7824 */ /* 0x000fcc00078e0200 */
[----:B------:R-:W5:Y:S01]  /*4070*/  LDL R12, [R12+0x4] ;  /* 0x000004000c0c7983 */ /* 0x000f620000100800 */
[----:B------:R-:W-:Y:S01]  /*4080*/  IMAD.SHL.U32 R13, R9, 0x20, RZ ;  /* 0x00000020090d7824 */ /* 0x000fe200078e00ff */
[----:B------:R-:W-:-:S06]  /*4090*/  UMOV UR4, URZ ;  /* 0x000000ff00047c82 */ /* 0x000fcc0008000000 */
.L_x_17:
        /* <DEDUP_REMOVED lines=179> */
.L_x_12:
[----:B------:R-:W-:Y:S01]  /*4bd0*/  UISETP.GT.U32.AND UP0, UPT, UR8, 0x3, UPT ;  /* 0x000000030800788c */ /* 0x000fe2000bf04070 */
[----:B------:R-:W-:Y:S01]  /*4be0*/  VIADD R8, R8, 0x1 ;  /* 0x0000000108087836 */ /* 0x000fe20000000000 */
[----:B------:R-:W-:Y:S02]  /*4bf0*/  USHF.R.U64 UR4, UR8, 0x2, UR5 ;  /* 0x0000000208047899 */ /* 0x000fe40008001205 */
[----:B------:R-:W-:Y:S02]  /*4c00*/  UISETP.GT.U32.AND.EX UP0, UPT, UR5, URZ, UPT, UP0 ;  /* 0x000000ff0500728c */ /* 0x000fe4000bf04100 */
[----:B------:R-:W-:-:S03]  /*4c10*/  USHF.R.U32.HI UR6, URZ, 0x2, UR5 ;  /* 0x00000002ff067899 */ /* 0x000fc60008011605 */
[----:B------:R-:W-:-:S04]  /*4c20*/  UMOV UR8, UR4 ;  /* 0x0000000400087c82 */ /* 0x000fc80008000000 */
[----:B------:R-:W-:Y:S01]  /*4c30*/  UMOV UR5, UR6 ;  /* 0x0000000600057c82 */ /* 0x000fe20008000000 */
[----:B------:R-:W-:Y:S05]  /*4c40*/  BRA.U UP0, `(.L_x_19) ;  /* 0xffffffd900bc7547 */ /* 0x000fea000b83ffff */
.L_x_11:
[----:B------:R-:W5:Y:S02]  /*4c50*/  LDC.64 R6, c[0x0][0x380] ;  /* 0x0000e000ff067b82 */ /* 0x000f640000000a00 */
[----:B-----5:R-:W5:Y:S01]  /*4c60*/  LDG.E.U8 R6, desc[UR12][R6.64] ;  /* 0x0000000c06067981 */ /* 0x020f62000c1e1100 */
[----:B------:R-:W-:Y:S02]  /*4c70*/  UMOV UR4, 0x587c5 ;  /* 0x000587c500047882 */ /* 0x000fe40000000000 */
[----:B------:R-:W-:Y:S01]  /*4c80*/  UIMAD UR4, UR7, UR4, -0x521c20b8 ;  /* 0xade3df48070474a4 */ /* 0x000fe2000f8e0204 */
[----:B------:R0:W-:Y:S04]  /*4c90*/  STL.64 [R1+0x118], RZ ;  /* 0x000118ff01007387 */ /* 0x0001e80000100a00 */
[----:B------:R0:W-:Y:S01]  /*4ca0*/  STL [R1+0x120], RZ ;  /* 0x000120ff01007387 */ /* 0x0001e20000100800 */
[----:B------:R-:W-:-:S03]  /*4cb0*/  IMAD.U32 R0, RZ, RZ, UR4 ;  /* 0x00000004ff007e24 */ /* 0x000fc6000f8e00ff */
[----:B------:R0:W-:Y:S04]  /*4cc0*/  STL.64 [R1+0x128], RZ ;  /* 0x000128ff01007387 */ /* 0x0001e80000100a00 */
[----:B------:R0:W-:Y:S01]  /*4cd0*/  STL [R1+0x100], R0 ;  /* 0x0001000001007387 */ /* 0x0001e20000100800 */
[----:B-----5:R-:W-:-:S13]  /*4ce0*/  ISETP.NE.AND P0, PT, R6, RZ, PT ;  /* 0x000000ff0600720c */ /* 0x020fda0003f05270 */
[----:B0-----:R-:W-:Y:S05]  /*4cf0*/  @P0 EXIT ;  /* 0x000000000000094d */ /* 0x001fea0003800000 */
[----:B------:R-:W-:-:S05]  /*4d00*/  UMOV UR8, UR4 ;  /* 0x0000000400087c82 */ /* 0x000fca0008000000 */
.L_x_49:
[----:B------:R-:W-:Y:S01]  /*4d10*/  UMOV UR6, URZ ;  /* 0x000000ff00067c82 */ /* 0x000fe20008000000 */
[----:B0-----:R-:W-:-:S05]  /*4d20*/  UMOV UR7, URZ ;  /* 0x000000ff00077c82 */ /* 0x001fca0008000000 */
.L_x_48:
[----:B-1----:R-:W-:Y:S01]  /*4d30*/  SHF.R.U32.HI R7, RZ, 0x2, R26 ;  /* 0x00000002ff077819 */ /* 0x002fe2000001161a */
[----:B------:R-:W-:Y:S01]  /*4d40*/  IMAD.SHL.U32 R0, R5, 0x10, RZ ;  /* 0x0000001005007824 */ /* 0x000fe200078e00ff */
[----:B0-----:R-:W-:Y:S01]  /*4d50*/  SHF.R.U32.HI R9, RZ, 0x2, R2 ;  /* 0x00000002ff097819 */ /* 0x001fe20000011602 */
[----:B------:R-:W-:Y:S01]  /*4d60*/  IMAD.MOV.U32 R19, RZ, RZ, 0x2f ;  /* 0x0000002fff137424 */ /* 0x000fe200078e00ff */
[----:B------:R-:W-:Y:S01]  /*4d70*/  LOP3.LUT R7, R7, R26, RZ, 0x3c, !PT ;  /* 0x0000001a07077212 */ /* 0x000fe200078e3cff */
[----:B------:R-:W-:Y:S01]  /*4d80*/  IMAD.MOV.U32 R16, RZ, RZ, 0x7669 ;  /* 0x00007669ff107424 */ /* 0x000fe200078e00ff */
[----:B------:R-:W-:Y:S01]  /*4d90*/  LOP3.LUT R9, R9, R2, RZ, 0x3c, !PT ;  /* 0x0000000209097212 */ /* 0x000fe200078e3cff */
[----:B------:R-:W-:Y:S01]  /*4da0*/  IMAD.MOV.U32 R17, RZ, RZ, 0x6f2d ;  /* 0x00006f2dff117424 */ /* 0x000fe200078e00ff */
[----:B------:R-:W-:Y:S01]  /*4db0*/  SHF.R.U32.HI R10, RZ, 0x2, R5 ;  /* 0x00000002ff0a7819 */ /* 0x000fe20000011605 */
[----:B------:R-:W-:Y:S01]  /*4dc0*/  IMAD.SHL.U32 R6, R7, 0x2, RZ ;  /* 0x0000000207067824 */ /* 0x000fe200078e00ff */
[----:B------:R0:W-:Y:S01]  /*4dd0*/  STL [R1+0x180], RZ ;  /* 0x000180ff01007387 */ /* 0x0001e20000100800 */
[----:B-1234-:R-:W-:Y:S01]  /*4de0*/  IMAD.SHL.U32 R2, R9, 0x2, RZ ;  /* 0x0000000209027824 */ /* 0x01efe200078e00ff */
[-C--:B------:R-:W-:Y:S01]  /*4df0*/  LOP3.LUT R10, R10, R5.reuse, RZ, 0x3c, !PT ;  /* 0x000000050a0a7212 */ /* 0x080fe200078e3cff */
[----:B------:R-:W-:Y:S01]  /*4e00*/  IMAD.MOV.U32 R20, RZ, RZ, 0x6772 ;  /* 0x00006772ff147424 */ /* 0x000fe200078e00ff */
[----:B------:R-:W-:Y:S01]  /*4e10*/  LOP3.LUT R0, R7, R6, R0, 0x96, !PT ;  /* 0x0000000607007212 */ /* 0x000fe200078e9600 */
[----:B------:R-:W-:Y:S01]  /*4e20*/  IMAD.MOV.U32 R14, RZ, RZ, 0x1f83d9ab ;  /* 0x1f83d9abff0e7424 */ /* 0x000fe200078e00ff */
[----:B------:R-:W-:Y:S01]  /*4e30*/  SHF.R.U32.HI R6, RZ, 0x2, R3 ;  /* 0x00000002ff067819 */ /* 0x000fe20000011603 */
[----:B------:R-:W-:Y:S01]  /*4e40*/  IMAD.MOV.U32 R15, RZ, RZ, 0x5be0cd19 ;  /* 0x5be0cd19ff0f7424 */ /* 0x000fe200078e00ff */
[----:B------:R-:W-:Y:S01]  /*4e50*/  LOP3.LUT R26, R0, R5, RZ, 0x3c, !PT ;  /* 0x00000005001a7212 */ /* 0x000fe200078e3cff */
[----:B------:R0:W-:Y:S01]  /*4e60*/  STL.64 [R1+0x188], RZ ;  /* 0x000188ff01007387 */ /* 0x0001e20000100a00 */
[----:B------:R-:W-:Y:S01]  /*4e70*/  LOP3.LUT R6, R6, R3, RZ, 0x3c, !PT ;  /* 0x0000000306067212 */ /* 0x000fe200078e3cff */
[----:B------:R-:W-:Y:S01]  /*4e80*/  UIADD3 UR6, UP0, UPT, UR6, 0x1, URZ ;  /* 0x0000000106067890 */ /* 0x000fe2000ff1e0ff */
[----:B------:R-:W-:Y:S01]  /*4e90*/  SHF.R.U32.HI R7, RZ, 0x2, R4 ;  /* 0x00000002ff077819 */ /* 0x000fe20000011604 */
[----:B------:R-:W-:Y:S01]  /*4ea0*/  IMAD.SHL.U32 R0, R26, 0x10, RZ ;  /* 0x000000101a007824 */ /* 0x000fe200078e00ff */
[----:B------:R-:W-:Y:S01]  /*4eb0*/  PRMT R17, R17, 0x5410, R20 ;  /* 0x0000541011117816 */ /* 0x000fe20000000014 */
[----:B------:R-:W-:Y:S01]  /*4ec0*/  UIADD3.X UR7, UPT, UPT, URZ, UR7, URZ, UP0, !UPT ;  /* 0x00000007ff077290 */ /* 0x000fe200087fe4ff */
[----:B------:R-:W-:Y:S01]  /*4ed0*/  LOP3.LUT R7, R7, R4, RZ, 0x3c, !PT ;  /* 0x0000000407077212 */ /* 0x000fe200078e3cff */
[----:B------:R-:W-:Y:S01]  /*4ee0*/  UISETP.NE.U32.AND UP0, UPT, UR6, 0x64, UPT ;  /* 0x000000640600788c */ /* 0x000fe2000bf05070 */
[----:B------:R-:W-:Y:S01]  /*4ef0*/  LOP3.LUT R9, R9, R2, R0, 0x96, !PT ;  /* 0x0000000209097212 */ /* 0x000fe200078e9600 */
[----:B------:R-:W-:Y:S01]  /*4f00*/  IMAD.SHL.U32 R0, R6, 0x2, RZ ;  /* 0x0000000206007824 */ /* 0x000fe200078e00ff */
[----:B------:R-:W-:Y:S01]  /*4f10*/  UMOV UR4, URZ ;  /* 0x000000ff00047c82 */ /* 0x000fe20008000000 */
[----:B------:R-:W-:Y:S01]  /*4f20*/  IMAD.SHL.U32 R8, R7, 0x2, RZ ;  /* 0x0000000207087824 */ /* 0x000fe200078e00ff */
[----:B------:R-:W-:Y:S01]  /*4f30*/  LOP3.LUT R2, R9, R26, RZ, 0x3c, !PT ;  /* 0x0000001a09027212 */ /* 0x000fe200078e3cff */
[----:B------:R-:W-:Y:S01]  /*4f40*/  IMAD.U32 R9, RZ, RZ, UR8 ;  /* 0x00000008ff097e24 */ /* 0x000fe2000f8e00ff */
[----:B------:R-:W-:-:S03]  /*4f50*/  UISETP.NE.AND.EX UP0, UPT, UR7, URZ, UPT, UP0 ;  /* 0x000000ff0700728c */ /* 0x000fc6000bf05300 */
[----:B------:R-:W-:-:S05]  /*4f60*/  IMAD.SHL.U32 R3, R2, 0x10, RZ ;  /* 0x0000001002037824 */ /* 0x000fca00078e00ff */
[----:B------:R-:W-:Y:S02]  /*4f70*/  LOP3.LUT R3, R6, R0, R3, 0x96, !PT ;  /* 0x0000000006037212 */ /* 0x000fe400078e9603 */
[----:B------:R-:W-:Y:S02]  /*4f80*/  IADD3 R0, PT, PT, R9, 0x587c5, R26 ;  /* 0x000587c509007810 */ /* 0x000fe40007ffe01a */
[----:B------:R-:W-:Y:S02]  /*4f90*/  LOP3.LUT R3, R3, R2, RZ, 0x3c, !PT ;  /* 0x0000000203037212 */ /* 0x000fe400078e3cff */
[----:B------:R-:W-:-:S03]  /*4fa0*/  SHF.R.U32.HI R4, RZ, 0x1, R0 ;  /* 0x00000001ff047819 */ /* 0x000fc60000011600 */
[----:B------:R-:W-:-:S05]  /*4fb0*/  IMAD.SHL.U32 R6, R3, 0x10, RZ ;  /* 0x0000001003067824 */ /* 0x000fca00078e00ff */
[----:B------:R-:W-:Y:S01]  /*4fc0*/  LOP3.LUT R8, R7, R8, R6, 0x96, !PT ;  /* 0x0000000807087212 */ /* 0x000fe200078e9606 */
[----:B------:R-:W-:-:S03]  /*4fd0*/  IMAD.HI.U32 R6, R4, -0x7bdef7bd, RZ ;  /* 0x8421084304067827 */ /* 0x000fc600078e00ff */
[----:B------:R-:W-:Y:S01]  /*4fe0*/  LOP3.LUT R4, R8, R3, RZ, 0x3c, !PT ;  /* 0x0000000308047212 */ /* 0x000fe200078e3cff */
[----:B------:R-:W-:Y:S01]  /*4ff0*/  IMAD.U32 R8, RZ, RZ, UR8 ;  /* 0x00000008ff087e24 */ /* 0x000fe2000f8e00ff */
[----:B------:R-:W-:Y:S01]  /*5000*/  SHF.R.U32.HI R5, RZ, 0x4, R6 ;  /* 0x00000004ff057819 */ /* 0x000fe20000011606 */
[----:B------:R-:W-:Y:S01]  /*5010*/  IMAD.SHL.U32 R6, R10, 0x2, RZ ;  /* 0x000000020a067824 */ /* 0x000fe200078e00ff */
[----:B------:R-:W-:Y:S01]  /*5020*/  UIADD3 UR8, UPT, UPT, UR8, 0x1ba6d9, URZ ;  /* 0x001ba6d908087890 */ /* 0x000fe2000fffe0ff */
[----:B------:R-:W-:Y:S01]  /*5030*/  IMAD.SHL.U32 R7, R4, 0x10, RZ ;  /* 0x0000001004077824 */ /* 0x000fe200078e00ff */
[----:B------:R-:W-:Y:S01]  /*5040*/  IADD3 R8, PT, PT, R8, 0x10974f, R3 ;  /* 0x0010974f08087810 */ /* 0x000fe20007ffe003 */
[----:B------:R-:W-:Y:S01]  /*5050*/  IMAD R24, R5, -0x3e, R0 ;  /* 0xffffffc205187824 */ /* 0x000fe200078e0200 */
[----:B------:R-:W-:Y:S02]  /*5060*/  IADD3 R0, PT, PT, R9, 0xb0f8a, R2 ;  /* 0x000b0f8a09007810 */ /* 0x000fe40007ffe002 */
[----:B------:R-:W-:-:S02]  /*5070*/  LOP3.LUT R7, R10, R6, R7, 0x96, !PT ;  /* 0x000000060a077212 */ /* 0x000fc400078e9607 */
[----:B------:R-:W-:Y:S01]  /*5080*/  SHF.R.U32.HI R6, RZ, 0x1, R0 ;  /* 0x00000001ff067819 */ /* 0x000fe20000011600 */
[----:B------:R-:W1:Y:S01]  /*5090*/  LDC.U8 R24, c[0x3][R24+0x48] ;  /* 0x00c0120018187b82 */ /* 0x000e620000000000 */
[----:B------:R-:W-:Y:S02]  /*50a0*/  LOP3.LUT R5, R7, R4, RZ, 0x3c, !PT ;  /* 0x0000000407057212 */ /* 0x000fe400078e3cff */
[----:B------:R-:W-:Y:S01]  /*50b0*/  IADD3 R10, PT, PT, R9, 0x161f14, R4 ;  /* 0x00161f14090a7810 */ /* 0x000fe20007ffe004 */
[----:B------:R-:W-:Y:S01]  /*50c0*/  IMAD.HI.U32 R6, R6, -0x7bdef7bd, RZ ;  /* 0x8421084306067827 */ /* 0x000fe200078e00ff */
[----:B------:R-:W-:Y:S02]  /*50d0*/  SHF.R.U32.HI R7, RZ, 0x1, R8 ;  /* 0x00000001ff077819 */ /* 0x000fe40000011608 */
[----:B------:R-:W-:Y:S01]  /*50e0*/  SHF.R.U32.HI R11, RZ, 0x1, R10 ;  /* 0x00000001ff0b7819 */ /* 0x000fe2000001160a */
[----:B------:R-:W-:Y:S02]  /*50f0*/  VIADD R12, R5, UR8 ;  /* 0x00000008050c7c36 */ /* 0x000fe40008000000 */
[----:B------:R-:W-:Y:S01]  /*5100*/  IMAD.HI.U32 R9, R7, -0x7bdef7bd, RZ ;  /* 0x8421084307097827 */ /* 0x000fe200078e00ff */
[----:B------:R-:W-:-:S02]  /*5110*/  SHF.R.U32.HI R7, RZ, 0x4, R6 ;  /* 0x00000004ff077819 */ /* 0x000fc40000011606 */
[----:B------:R-:W-:Y:S01]  /*5120*/  SHF.R.U32.HI R13, RZ, 0x1, R12 ;  /* 0x00000001ff0d7819 */ /* 0x000fe2000001160c */
[----:B------:R-:W-:Y:S01]  /*5130*/  IMAD.HI.U32 R11, R11, -0x7bdef7bd, RZ ;  /* 0x842108430b0b7827 */ /* 0x000fe200078e00ff */
[----:B------:R-:W-:-:S03]  /*5140*/  SHF.R.U32.HI R9, RZ, 0x4, R9 ;  /* 0x00000004ff097819 */ /* 0x000fc60000011609 */
[----:B------:R-:W-:Y:S01]  /*5150*/  IMAD.HI.U32 R13, R13, -0x7bdef7bd, RZ ;  /* 0x842108430d0d7827 */ /* 0x000fe200078e00ff */
[----:B------:R-:W-:-:S03]  /*5160*/  SHF.R.U32.HI R11, RZ, 0x4, R11 ;  /* 0x00000004ff0b7819 */ /* 0x000fc6000001160b */
[----:B------:R-:W-:Y:S01]  /*5170*/  IMAD R25, R7, -0x3e, R0 ;  /* 0xffffffc207197824 */ /* 0x000fe200078e0200 */
[----:B------:R-:W-:Y:S01]  /*5180*/  SHF.R.U32.HI R13, RZ, 0x4, R13 ;  /* 0x00000004ff0d7819 */ /* 0x000fe2000001160d */
[----:B------:R-:W-:Y:S02]  /*5190*/  IMAD R6, R9, -0x3e, R8 ;  /* 0xffffffc209067824 */ /* 0x000fe400078e0208 */
[----:B------:R-:W-:Y:S02]  /*51a0*/  IMAD R7, R11, -0x3e, R10 ;  /* 0xffffffc20b077824 */ /* 0x000fe400078e020a */
[----:B------:R-:W-:Y:S01]  /*51b0*/  IMAD R0, R13, -0x3e, R12 ;  /* 0xffffffc20d007824 */ /* 0x000fe200078e020c */
[----:B------:R-:W2:Y:S01]  /*51c0*/  LDC.U8 R25, c[0x3][R25+0x48] ;  /* 0x00c0120019197b82 */ /* 0x000ea20000000000 */
[----:B------:R-:W-:Y:S02]  /*51d0*/  IMAD.MOV.U32 R8, RZ, RZ, 0x6a6e ;  /* 0x00006a6eff087424 */ /* 0x000fe400078e00ff */
[----:B------:R-:W-:-:S02]  /*51e0*/  IMAD.MOV.U32 R9, RZ, RZ, -0x4498517b ;  /* 0xbb67ae85ff097424 */ /* 0x000fc400078e00ff */
[----:B------:R-:W-:Y:S01]  /*51f0*/  IMAD.MOV.U32 R10, RZ, RZ, 0x3c6ef372 ;  /* 0x3c6ef372ff0a7424 */ /* 0x000fe200078e00ff */
[----:B------:R-:W-:Y:S01]  /*5200*/  PRMT R16, R16, 0x5410, R8 ;  /* 0x0000541010107816 */ /* 0x000fe20000000008 */
[----:B------:R-:W-:Y:S01]  /*5210*/  IMAD.MOV.U32 R8, RZ, RZ, 0x6a09e667 ;  /* 0x6a09e667ff087424 */ /* 0x000fe200078e00ff */
[----:B------:R-:W2:Y:S01]  /*5220*/  LDC.U8 R6, c[0x3][R6+0x48] ;  /* 0x00c0120006067b82 */ /* 0x000ea20000000000 */
[----:B------:R-:W-:Y:S02]  /*5230*/  IMAD.MOV.U32 R11, RZ, RZ, -0x5ab00ac6 ;  /* 0xa54ff53aff0b7424 */ /* 0x000fe400078e00ff */
[----:B------:R-:W-:Y:S01]  /*5240*/  IMAD.MOV.U32 R12, RZ, RZ, 0x510e527f ;  /* 0x510e527fff0c7424 */ /* 0x000fe200078e00ff */
[----:B------:R0:W-:Y:S01]  /*5250*/  STL.64 [R1+0x130], R16 ;  /* 0x0001301001007387 */ /* 0x0001e20000100a00 */
[----:B------:R-:W-:-:S03]  /*5260*/  IMAD.MOV.U32 R13, RZ, RZ, -0x64fa9774 ;  /* 0x9b05688cff0d7424 */ /* 0x000fc600078e00ff */
[----:B------:R-:W3:Y:S01]  /*5270*/  LDC.U8 R7, c[0x3][R7+0x48] ;  /* 0x00c0120007077b82 */ /* 0x000ee20000000000 */
[----:B------:R0:W-:Y:S01]  /*5280*/  STL.128 [R1+0x190], R8 ;  /* 0x0001900801007387 */ /* 0x0001e20000100c00 */
[----:B-1----:R-:W-:-:S03]  /*5290*/  PRMT R19, R24, 0x7604, R19 ;  /* 0x0000760418137816 */ /* 0x002fc60000000013 */
[----:B------:R0:W-:Y:S03]  /*52a0*/  STL.128 [R1+0x1a0], R12 ;  /* 0x0001a00c01007387 */ /* 0x0001e60000100c00 */
[----:B------:R-:W3:Y:S01]  /*52b0*/  LDC.U8 R0, c[0x3][R0+0x48] ;  /* 0x00c0120000007b82 */ /* 0x000ee20000000000 */
[----:B--2---:R-:W-:-:S04]  /*52c0*/  PRMT R18, R6, 0x7604, R25 ;  /* 0x0000760406127816 */ /* 0x004fc80000000019 */
[----:B------:R-:W-:Y:S01]  /*52d0*/  PRMT R19, R19, 0x5410, R18 ;  /* 0x0000541013137816 */ /* 0x000fe20000000012 */
[----:B------:R-:W-:-:S04]  /*52e0*/  IMAD.MOV.U32 R18, RZ, RZ, RZ ;  /* 0x000000ffff127224 */ /* 0x000fc800078e00ff */
[----:B------:R0:W-:Y:S01]  /*52f0*/  STL [R1+0x138], R19 ;  /* 0x0001381301007387 */ /* 0x0001e20000100800 */
[----:B---3--:R-:W-:-:S05]  /*5300*/  PRMT R20, R0, 0x7604, R7 ;  /* 0x0000760400147816 */ /* 0x008fca0000000007 */
[----:B------:R0:W-:Y:S02]  /*5310*/  STL.U16 [R1+0x13c], R20 ;  /* 0x00013c1401007387 */ /* 0x0001e40000100400 */
.L_x_24:
[----:B0-----:R-:W-:-:S06]  /*5320*/  VIADD R8, R1, UR4 ;  /* 0x0000000401087c36 */ /* 0x001fcc0008000000 */
[----:B------:R-:W2:Y:S01]  /*5330*/  LDL.U8 R8, [R8+0x130] ;  /* 0x0001300008087983 */ /* 0x000ea20000100000 */
[----:B------:R-:W-:-:S05]  /*5340*/  IMAD.IADD R9, R1, 0x1, R18 ;  /* 0x0000000101097824 */ /* 0x000fca00078e0212 */
[----:B--2---:R0:W-:Y:S04]  /*5350*/  STL.U8 [R9+0x140], R8 ;  /* 0x0001400809007387 */ /* 0x0041e80000100000 */
[----:B------:R-:W2:Y:S01]  /*5360*/  LDL R18, [R1+0x180] ;  /* 0x0001800001127983 */ /* 0x000ea20000100800 */
[----:B------:R-:W-:Y:S01]  /*5370*/  UIADD3 UR4, UPT, UPT, UR4, 0x1, URZ ;  /* 0x0000000104047890 */ /* 0x000fe2000fffe0ff */
[----:B------:R-:W-:Y:S03]  /*5380*/  BSSY.RECONVERGENT B0, `(.L_x_20) ;  /* 0x00001b8000007945 */ /* 0x000fe60003800200 */
[----:B------:R-:W-:Y:S01]  /*5390*/  UISETP.NE.AND UP1, UPT, UR4, 0xe, UPT ;  /* 0x0000000e0400788c */ /* 0x000fe2000bf25270 */
[----:B--2---:R-:W-:-:S05]  /*53a0*/  VIADD R18, R18, 0x1 ;  /* 0x0000000112127836 */ /* 0x004fca0000000000 */
[----:B------:R0:W-:Y:S01]  /*53b0*/  STL [R1+0x180], R18 ;  /* 0x0001801201007387 */ /* 0x0001e20000100800 */
[----:B------:R-:W-:-:S13]  /*53c0*/  ISETP.NE.AND P0, PT, R18, 0x40, PT ;  /* 0x000000401200780c */ /* 0x000fda0003f05270 */
[----:B0-----:R-:W-:Y:S05]  /*53d0*/  @P0 BRA `(.L_x_21) ;  /* 0x0000001800c80947 */ /* 0x001fea0003800000 */
[----:B------:R-:W2:Y:S04]  /*53e0*/  LDL.128 R20, [R1+0x170] ;  /* 0x0001700001147983 */ /* 0x000ea80000100c00 */
[----:B------:R-:W3:Y:S04]  /*53f0*/  LDL.128 R8, [R1+0x150] ;  /* 0x0001500001087983 */ /* 0x000ee80000100c00 */
[----:B------:R-:W4:Y:S04]  /*5400*/  LDL.128 R12, [R1+0x160] ;  /* 0x00016000010c7983 */ /* 0x000f280000100c00 */
[----:B------:R-:W5:Y:S01]  /*5410*/  LDL.128 R16, [R1+0x140] ;  /* 0x0001400001107983 */ /* 0x000f620000100c00 */
[----:B------:R-:W-:Y:S01]  /*5420*/  UMOV UR5, URZ ;  /* 0x000000ff00057c82 */ /* 0x000fe20008000000 */
[----:B--2---:R-:W-:-:S02]  /*5430*/  PRMT R27, R21, 0x7771, RZ ;  /* 0x00007771151b7816 */ /* 0x004fc400000000ff */
[C---:B------:R-:W-:Y:S02]  /*5440*/  PRMT R28, R21.reuse, 0x7770, RZ ;  /* 0x00007770151c7816 */ /* 0x040fe400000000ff */
[----:B------:R-:W-:Y:S01]  /*5450*/  PRMT R30, R21, 0x7773, RZ ;  /* 0x00007773151e7816 */ /* 0x000fe200000000ff */
[----:B------:R-:W-:-:S05]  /*5460*/  IMAD.U32 R27, R27, 0x10000, RZ ;  /* 0x000100001b1b7824 */ /* 0x000fca00078e00ff */
[----:B------:R-:W-:Y:S02]  /*5470*/  LOP3.LUT R29, R27, 0xff0000, RZ, 0xc0, !PT ;  /* 0x00ff00001b1d7812 */ /* 0x000fe400078ec0ff */
[----:B---3--:R-:W-:-:S03]  /*5480*/  PRMT R27, R8, 0x7771, RZ ;  /* 0x00007771081b7816 */ /* 0x008fc600000000ff */
[----:B------:R-:W-:Y:S01]  /*5490*/  IMAD R29, R28, 0x1000000, R29 ;  /* 0x010000001c1d7824 */ /* 0x000fe200078e021d */
[----:B------:R-:W-:Y:S01]  /*54a0*/  PRMT R28, R21, 0x7772, RZ ;  /* 0x00007772151c7816 */ /* 0x000fe200000000ff */
[----:B------:R-:W-:Y:S01]  /*54b0*/  IMAD.U32 R27, R27, 0x10000, RZ ;  /* 0x000100001b1b7824 */ /* 0x000fe200078e00ff */
[----:B------:R-:W-:-:S03]  /*54c0*/  PRMT R21, R8, 0x7770, RZ ;  /* 0x0000777008157816 */ /* 0x000fc600000000ff */
[----:B------:R-:W-:Y:S01]  /*54d0*/  IMAD.SHL.U32 R31, R28, 0x100, RZ ;  /* 0x000001001c1f7824 */ /* 0x000fe200078e00ff */
[----:B------:R-:W-:Y:S02]  /*54e0*/  LOP3.LUT R32, R27, 0xff0000, RZ, 0xc0, !PT ;  /* 0x00ff00001b207812 */ /* 0x000fe400078ec0ff */
[----:B------:R-:W-:-:S03]  /*54f0*/  PRMT R28, R9, 0x7771, RZ ;  /* 0x00007771091c7816 */ /* 0x000fc600000000ff */
[----:B------:R-:W-:Y:S01]  /*5500*/  IMAD R27, R21, 0x1000000, R32 ;  /* 0x01000000151b7824 */ /* 0x000fe200078e0220 */
[----:B------:R-:W-:Y:S01]  /*5510*/  LOP3.LUT R21, R30, R29, R31, 0xfe, !PT ;  /* 0x0000001d1e157212 */ /* 0x000fe200078efe1f */
[----:B------:R-:W-:Y:S01]  /*5520*/  IMAD.U32 R31, R28, 0x10000, RZ ;  /* 0x000100001c1f7824 */ /* 0x000fe200078e00ff */
[C---:B------:R-:W-:Y:S02]  /*5530*/  PRMT R29, R8.reuse, 0x7772, RZ ;  /* 0x00007772081d7816 */ /* 0x040fe400000000ff */
[----:B------:R-:W-:Y:S02]  /*5540*/  PRMT R30, R8, 0x7773, RZ ;  /* 0x00007773081e7816 */ /* 0x000fe400000000ff */
[----:B------:R-:W-:Y:S01]  /*5550*/  PRMT R28, R9, 0x7770, RZ ;  /* 0x00007770091c7816 */ /* 0x000fe200000000ff */
[----:B------:R-:W-:Y:S01]  /*5560*/  IMAD.SHL.U32 R8, R29, 0x100, RZ ;  /* 0x000001001d087824 */ /* 0x000fe200078e00ff */
[----:B------:R-:W-:Y:S02]  /*5570*/  PRMT R29, R11, 0x7771, RZ ;  /* 0x000077710b1d7816 */ /* 0x000fe400000000ff */
[----:B------:R-:W-:-:S02]  /*5580*/  LOP3.LUT R31, R31, 0xff0000, RZ, 0xc0, !PT ;  /* 0x00ff00001f1f7812 */ /* 0x000fc400078ec0ff */
[----:B------:R-:W-:Y:S02]  /*5590*/  PRMT R32, R10, 0x7771, RZ ;  /* 0x000077710a207816 */ /* 0x000fe400000000ff */
[----:B------:R-:W-:Y:S01]  /*55a0*/  LOP3.LUT R8, R30, R27, R8, 0xfe, !PT ;  /* 0x0000001b1e087212 */ /* 0x000fe200078efe08 */
[----:B------:R-:W-:Y:S01]  /*55b0*/  IMAD.U32 R30, R29, 0x10000, RZ ;  /* 0x000100001d1e7824 */ /* 0x000fe200078e00ff */
[----:B------:R-:W-:Y:S01]  /*55c0*/  PRMT R27, R9, 0x7772, RZ ;  /* 0x00007772091b7816 */ /* 0x000fe200000000ff */
[----:B------:R-:W-:Y:S01]  /*55d0*/  IMAD R28, R28, 0x1000000, R31 ;  /* 0x010000001c1c7824 */ /* 0x000fe200078e021f */
[----:B------:R-:W-:Y:S01]  /*55e0*/  PRMT R31, R11, 0x7770, RZ ;  /* 0x000077700b1f7816 */ /* 0x000fe200000000ff */
[----:B------:R-:W-:Y:S01]  /*55f0*/  IMAD.U32 R32, R32, 0x10000, RZ ;  /* 0x0001000020207824 */ /* 0x000fe200078e00ff */
[----:B------:R-:W-:Y:S02]  /*5600*/  LOP3.LUT R34, R30, 0xff0000, RZ, 0xc0, !PT ;  /* 0x00ff00001e227812 */ /* 0x000fe400078ec0ff */
[----:B------:R-:W-:Y:S01]  /*5610*/  PRMT R30, R9, 0x7773, RZ ;  /* 0x00007773091e7816 */ /* 0x000fe200000000ff */
[----:B------:R-:W-:Y:S01]  /*5620*/  IMAD.SHL.U32 R9, R27, 0x100, RZ ;  /* 0x000001001b097824 */ /* 0x000fe200078e00ff */
[----:B------:R-:W-:Y:S01]  /*5630*/  PRMT R29, R10, 0x7770, RZ ;  /* 0x000077700a1d7816 */ /* 0x000fe200000000ff */
[----:B------:R-:W-:Y:S01]  /*5640*/  IMAD R27, R31, 0x1000000, R34 ;  /* 0x010000001f1b7824 */ /* 0x000fe200078e0222 */
[----:B------:R-:W-:-:S02]  /*5650*/  LOP3.LUT R32, R32, 0xff0000, RZ, 0xc0, !PT ;  /* 0x00ff000020207812 */ /* 0x000fc400078ec0ff */
[----:B------:R-:W-:Y:S02]  /*5660*/  PRMT R31, R10, 0x7772, RZ ;  /* 0x000077720a1f7816 */ /* 0x000fe400000000ff */
[----:B------:R-:W-:Y:S01]  /*5670*/  LOP3.LUT R9, R30, R28, R9, 0xfe, !PT ;  /* 0x0000001c1e097212 */ /* 0x000fe200078efe09 */
[----:B------:R-:W-:Y:S01]  /*5680*/  IMAD R29, R29, 0x1000000, R32 ;  /* 0x010000001d1d7824 */ /* 0x000fe200078e0220 */
[----:B----4-:R-:W-:Y:S02]  /*5690*/  PRMT R32, R12, 0x7771, RZ ;  /* 0x000077710c207816 */ /* 0x010fe400000000ff */
[----:B------:R-:W-:Y:S01]  /*56a0*/  PRMT R30, R10, 0x7773, RZ ;  /* 0x000077730a1e7816 */ /* 0x000fe200000000ff */
[----:B------:R-:W-:Y:S01]  /*56b0*/  IMAD.SHL.U32 R10, R31, 0x100, RZ ;  /* 0x000001001f0a7824 */ /* 0x000fe200078e00ff */
[C---:B------:R-:W-:Y:S01]  /*56c0*/  PRMT R28, R11.reuse, 0x7772, RZ ;  /* 0x000077720b1c7816 */ /* 0x040fe200000000ff */
[----:B------:R-:W-:Y:S01]  /*56d0*/  IMAD.U32 R32, R32, 0x10000, RZ ;  /* 0x0001000020207824 */ /* 0x000fe200078e00ff */
[----:B------:R-:W-:-:S02]  /*56e0*/  PRMT R11, R11, 0x7773, RZ ;  /* 0x000077730b0b7816 */ /* 0x000fc400000000ff */
[----:B------:R-:W-:Y:S01]  /*56f0*/  LOP3.LUT R10, R30, R29, R10, 0xfe, !PT ;  /* 0x0000001d1e0a7212 */ /* 0x000fe200078efe0a */
[----:B------:R-:W-:Y:S01]  /*5700*/  IMAD.SHL.U32 R30, R28, 0x100, RZ ;  /* 0x000001001c1e7824 */ /* 0x000fe200078e00ff */
[----:B------:R-:W-:Y:S02]  /*5710*/  PRMT R31, R12, 0x7770, RZ ;  /* 0x000077700c1f7816 */ /* 0x000fe400000000ff */
[----:B------:R-:W-:Y:S02]  /*5720*/  LOP3.LUT R32, R32, 0xff0000, RZ, 0xc0, !PT ;  /* 0x00ff000020207812 */ /* 0x000fe400078ec0ff */
[----:B------:R-:W-:Y:S02]  /*5730*/  LOP3.LUT R11, R11, R27, R30, 0xfe, !PT ;  /* 0x0000001b0b0b7212 */ /* 0x000fe400078efe1e */
[----:B------:R-:W-:Y:S01]  /*5740*/  PRMT R29, R13, 0x7771, RZ ;  /* 0x000077710d1d7816 */ /* 0x000fe200000000ff */
[----:B------:R-:W-:Y:S01]  /*5750*/  IMAD R28, R31, 0x1000000, R32 ;  /* 0x010000001f1c7824 */ /* 0x000fe200078e0220 */
[----:B------:R-:W-:Y:S01]  /*5760*/  PRMT R27, R12, 0x7772, RZ ;  /* 0x000077720c1b7816 */ /* 0x000fe200000000ff */
[----:B------:R0:W-:Y:S01]  /*5770*/  STL.128 [R1+0x10], R8 ;  /* 0x0000100801007387 */ /* 0x0001e20000100c00 */
[----:B------:R-:W-:Y:S01]  /*5780*/  PRMT R32, R14, 0x7771, RZ ;  /* 0x000077710e207816 */ /* 0x000fe200000000ff */
[----:B------:R-:W-:Y:S01]  /*5790*/  IMAD.U32 R30, R29, 0x10000, RZ ;  /* 0x000100001d1e7824 */ /* 0x000fe200078e00ff */
[----:B------:R-:W-:Y:S01]  /*57a0*/  PRMT R31, R15, 0x7771, RZ ;  /* 0x000077710f1f7816 */ /* 0x000fe200000000ff */
[----:B------:R-:W-:Y:S01]  /*57b0*/  IMAD.SHL.U32 R27, R27, 0x100, RZ ;  /* 0x000001001b1b7824 */ /* 0x000fe200078e00ff */
[----:B------:R-:W-:Y:S01]  /*57c0*/  PRMT R12, R12, 0x7773, RZ ;  /* 0x000077730c0c7816 */ /* 0x000fe200000000ff */
[----:B------:R-:W-:Y:S01]  /*57d0*/  IMAD.U32 R32, R32, 0x10000, RZ ;  /* 0x0001000020207824 */ /* 0x000fe200078e00ff */
[----:B------:R-:W-:Y:S01]  /*57e0*/  PRMT R29, R13, 0x7770, RZ ;  /* 0x000077700d1d7816 */ /* 0x000fe200000000ff */
[----:B------:R-:W-:Y:S01]  /*57f0*/  IMAD.U32 R31, R31, 0x10000, RZ ;  /* 0x000100001f1f7824 */ /* 0x000fe200078e00ff */
[----:B------:R-:W-:-:S02]  /*5800*/  LOP3.LUT R30, R30, 0xff0000, RZ, 0xc0, !PT ;  /* 0x00ff00001e1e7812 */ /* 0x000fc400078ec0ff */
[----:B------:R-:W-:Y:S02]  /*5810*/  LOP3.LUT R12, R12, R28, R27, 0xfe, !PT ;  /* 0x0000001c0c0c7212 */ /* 0x000fe400078efe1b */
[----:B------:R-:W-:Y:S01]  /*5820*/  PRMT R27, R13, 0x7772, RZ ;  /* 0x000077720d1b7816 */ /* 0x000fe200000000ff */
[----:B------:R-:W-:Y:S01]  /*5830*/  IMAD R29, R29, 0x1000000, R30 ;  /* 0x010000001d1d7824 */ /* 0x000fe200078e021e */
[----:B------:R-:W-:Y:S02]  /*5840*/  LOP3.LUT R33, R32, 0xff0000, RZ, 0xc0, !PT ;  /* 0x00ff000020217812 */ /* 0x000fe400078ec0ff */
[----:B------:R-:W-:Y:S01]  /*5850*/  LOP3.LUT R32, R31, 0xff0000, RZ, 0xc0, !PT ;  /* 0x00ff00001f207812 */ /* 0x000fe200078ec0ff */
[----:B------:R-:W-:Y:S01]  /*5860*/  IMAD.SHL.U32 R30, R27, 0x100, RZ ;  /* 0x000001001b1e7824 */ /* 0x000fe200078e00ff */
[----:B------:R-:W-:Y:S02]  /*5870*/  PRMT R31, R15, 0x7770, RZ ;  /* 0x000077700f1f7816 */ /* 0x000fe400000000ff */
[----:B------:R-:W-:-:S02]  /*5880*/  PRMT R13, R13, 0x7773, RZ ;  /* 0x000077730d0d7816 */ /* 0x000fc400000000ff */
[C---:B------:R-:W-:Y:S01]  /*5890*/  PRMT R28, R14.reuse, 0x7770, RZ ;  /* 0x000077700e1c7816 */ /* 0x040fe200000000ff */
[----:B------:R-:W-:Y:S01]  /*58a0*/  IMAD R27, R31, 0x1000000, R32 ;  /* 0x010000001f1b7824 */ /* 0x000fe200078e0220 */
[----:B------:R-:W-:Y:S02]  /*58b0*/  PRMT R31, R14, 0x7772, RZ ;  /* 0x000077720e1f7816 */ /* 0x000fe400000000ff */
[----:B------:R-:W-:Y:S01]  /*58c0*/  LOP3.LUT R13, R13, R29, R30, 0xfe, !PT ;  /* 0x0000001d0d0d7212 */ /* 0x000fe200078efe1e */
[----:B------:R-:W-:Y:S01]  /*58d0*/  IMAD R28, R28, 0x1000000, R33 ;  /* 0x010000001c1c7824 */ /* 0x000fe200078e0221 */
[----:B-----5:R-:W-:Y:S01]  /*58e0*/  PRMT R29, R16, 0x7771, RZ ;  /* 0x00007771101d7816 */ /* 0x020fe200000000ff */
[----:B------:R-:W-:Y:S01]  /*58f0*/  IMAD.SHL.U32 R31, R31, 0x100, RZ ;  /* 0x000001001f1f7824 */ /* 0x000fe200078e00ff */
[----:B------:R-:W-:Y:S02]  /*5900*/  PRMT R14, R14, 0x7773, RZ ;  /* 0x000077730e0e7816 */ /* 0x000fe400000000ff */
[----:B------:R-:W-:Y:S01]  /*5910*/  PRMT R30, R15, 0x7772, RZ ;  /* 0x000077720f1e7816 */ /* 0x000fe200000000ff */
[----:B------:R-:W-:Y:S01]  /*5920*/  IMAD.U32 R29, R29, 0x10000, RZ ;  /* 0x000100001d1d7824 */ /* 0x000fe200078e00ff */
[----:B------:R-:W-:-:S02]  /*5930*/  PRMT R32, R15, 0x7773, RZ ;  /* 0x000077730f207816 */ /* 0x000fc400000000ff */
[----:B------:R-:W-:Y:S01]  /*5940*/  LOP3.LUT R14, R14, R28, R31, 0xfe, !PT ;  /* 0x0000001c0e0e7212 */ /* 0x000fe200078efe1f */
[----:B------:R-:W-:Y:S01]  /*5950*/  IMAD.SHL.U32 R30, R30, 0x100, RZ ;  /* 0x000001001e1e7824 */ /* 0x000fe200078e00ff */
[----:B------:R-:W-:Y:S02]  /*5960*/  PRMT R28, R16, 0x7770, RZ ;  /* 0x00007770101c7816 */ /* 0x000fe400000000ff */
[----:B------:R-:W-:Y:S02]  /*5970*/  LOP3.LUT R15, R29, 0xff0000, RZ, 0xc0, !PT ;  /* 0x00ff00001d0f7812 */ /* 0x000fe400078ec0ff */
[----:B------:R-:W-:Y:S02]  /*5980*/  PRMT R29, R17, 0x7771, RZ ;  /* 0x00007771111d7816 */ /* 0x000fe400000000ff */
[----:B------:R-:W-:Y:S01]  /*5990*/  PRMT R31, R18, 0x7771, RZ ;  /* 0x00007771121f7816 */ /* 0x000fe200000000ff */
[----:B------:R-:W-:Y:S01]  /*59a0*/  IMAD R28, R28, 0x1000000, R15 ;  /* 0x010000001c1c7824 */ /* 0x000fe200078e020f */
[----:B------:R-:W-:Y:S01]  /*59b0*/  LOP3.LUT R15, R32, R27, R30, 0xfe, !PT ;  /* 0x0000001b200f7212 */ /* 0x000fe200078efe1e */
[----:B------:R-:W-:Y:S01]  /*59c0*/  IMAD.U32 R30, R29, 0x10000, RZ ;  /* 0x000100001d1e7824 */ /* 0x000fe200078e00ff */
[----:B------:R-:W-:-:S02]  /*59d0*/  PRMT R29, R16, 0x7772, RZ ;  /* 0x00007772101d7816 */ /* 0x000fc400000000ff */
[----:B------:R-:W-:Y:S01]  /*59e0*/  PRMT R16, R16, 0x7773, RZ ;  /* 0x0000777310107816 */ /* 0x000fe200000000ff */
[----:B------:R0:W-:Y:S01]  /*59f0*/  STL.128 [R1+0x20], R12 ;  /* 0x0000200c01007387 */ /* 0x0001e20000100c00 */
[----:B------:R-:W-:Y:S01]  /*5a00*/  PRMT R27, R17, 0x7770, RZ ;  /* 0x00007770111b7816 */ /* 0x000fe200000000ff */
[----:B------:R-:W-:Y:S01]  /*5a10*/  IMAD.SHL.U32 R29, R29, 0x100, RZ ;  /* 0x000001001d1d7824 */ /* 0x000fe200078e00ff */
[----:B------:R-:W-:Y:S02]  /*5a20*/  LOP3.LUT R30, R30, 0xff0000, RZ, 0xc0, !PT ;  /* 0x00ff00001e1e7812 */ /* 0x000fe400078ec0ff */
[----:B------:R-:W-:Y:S02]  /*5a30*/  PRMT R33, R22, 0x7771, RZ ;  /* 0x0000777116217816 */ /* 0x000fe400000000ff */
[----:B------:R-:W-:Y:S01]  /*5a40*/  LOP3.LUT R16, R16, R28, R29, 0xfe, !PT ;  /* 0x0000001c10107212 */ /* 0x000fe200078efe1d */
[----:B------:R-:W-:Y:S01]  /*5a50*/  IMAD.U32 R29, R31, 0x10000, RZ ;  /* 0x000100001f1d7824 */ /* 0x000fe200078e00ff */
[----:B------:R-:W-:Y:S01]  /*5a60*/  PRMT R28, R17, 0x7772, RZ ;  /* 0x00007772111c7816 */ /* 0x000fe200000000ff */
[----:B------:R-:W-:Y:S01]  /*5a70*/  IMAD R27, R27, 0x1000000, R30 ;  /* 0x010000001b1b7824 */ /* 0x000fe200078e021e */
[----:B------:R-:W-:Y:S01]  /*5a80*/  PRMT R17, R17, 0x7773, RZ ;  /* 0x0000777311117816 */ /* 0x000fe200000000ff */
[----:B------:R-:W-:Y:S01]  /*5a90*/  IMAD.U32 R33, R33, 0x10000, RZ ;  /* 0x0001000021217824 */ /* 0x000fe200078e00ff */
[----:B------:R-:W-:Y:S01]  /*5aa0*/  LOP3.LUT R32, R29, 0xff0000, RZ, 0xc0, !PT ;  /* 0x00ff00001d207812 */ /* 0x000fe200078ec0ff */
[----:B------:R-:W-:Y:S01]  /*5ab0*/  IMAD.SHL.U32 R30, R28, 0x100, RZ ;  /* 0x000001001c1e7824 */ /* 0x000fe200078e00ff */
[----:B------:R-:W-:-:S02]  /*5ac0*/  PRMT R31, R18, 0x7770, RZ ;  /* 0x00007770121f7816 */ /* 0x000fc400000000ff */
[----:B------:R-:W-:Y:S02]  /*5ad0*/  PRMT R29, R19, 0x7771, RZ ;  /* 0x00007771131d7816 */ /* 0x000fe400000000ff */
[----:B------:R-:W-:Y:S01]  /*5ae0*/  LOP3.LUT R17, R17, R27, R30, 0xfe, !PT ;  /* 0x0000001b11117212 */ /* 0x000fe200078efe1e */
[----:B------:R-:W-:Y:S01]  /*5af0*/  IMAD R28, R31, 0x1000000, R32 ;  /* 0x010000001f1c7824 */ /* 0x000fe200078e0220 */
[----:B------:R-:W-:Y:S01]  /*5b00*/  PRMT R31, R20, 0x7771, RZ ;  /* 0x00007771141f7816 */ /* 0x000fe200000000ff */
[----:B------:R-:W-:Y:S01]  /*5b10*/  IMAD.U32 R30, R29, 0x10000, RZ ;  /* 0x000100001d1e7824 */ /* 0x000fe200078e00ff */
[----:B------:R-:W-:Y:S02]  /*5b20*/  PRMT R29, R18, 0x7772, RZ ;  /* 0x00007772121d7816 */ /* 0x000fe400000000ff */
[----:B------:R-:W-:Y:S01]  /*5b30*/  PRMT R27, R19, 0x7770, RZ ;  /* 0x00007770131b7816 */ /* 0x000fe200000000ff */
[----:B------:R-:W-:Y:S01]  /*5b40*/  IMAD.U32 R31, R31, 0x10000, RZ ;  /* 0x000100001f1f7824 */ /* 0x000fe200078e00ff */
[----:B------:R-:W-:Y:S01]  /*5b50*/  LOP3.LUT R30, R30, 0xff0000, RZ, 0xc0, !PT ;  /* 0x00ff00001e1e7812 */ /* 0x000fe200078ec0ff */
[----:B------:R-:W-:Y:S01]  /*5b60*/  IMAD.SHL.U32 R29, R29, 0x100, RZ ;  /* 0x000001001d1d7824 */ /* 0x000fe200078e00ff */
[----:B------:R-:W-:-:S02]  /*5b70*/  PRMT R18, R18, 0x7773, RZ ;  /* 0x0000777312127816 */ /* 0x000fc400000000ff */
[----:B------:R-:W-:Y:S01]  /*5b80*/  LOP3.LUT R31, R31, 0xff0000, RZ, 0xc0, !PT ;  /* 0x00ff00001f1f7812 */ /* 0x000fe200078ec0ff */
[----:B------:R-:W-:Y:S01]  /*5b90*/  IMAD R27, R27, 0x1000000, R30 ;  /* 0x010000001b1b7824 */ /* 0x000fe200078e021e */
[----:B------:R-:W-:Y:S02]  /*5ba0*/  PRMT R30, R20, 0x7770, RZ ;  /* 0x00007770141e7816 */ /* 0x000fe400000000ff */
[----:B------:R-:W-:Y:S02]  /*5bb0*/  PRMT R32, R23, 0x7771, RZ ;  /* 0x0000777117207816 */ /* 0x000fe400000000ff */
[----:B------:R-:W-:Y:S01]  /*5bc0*/  LOP3.LUT R18, R18, R28, R29, 0xfe, !PT ;  /* 0x0000001c12127212 */ /* 0x000fe200078efe1d */
[----:B------:R-:W-:Y:S01]  /*5bd0*/  IMAD R29, R30, 0x1000000, R31 ;  /* 0x010000001e1d7824 */ /* 0x000fe200078e021f */
[C---:B------:R-:W-:Y:S01]  /*5be0*/  PRMT R28, R19.reuse, 0x7772, RZ ;  /* 0x00007772131c7816 */ /* 0x040fe200000000ff */
[----:B------:R-:W-:Y:S01]  /*5bf0*/  IMAD.U32 R30, R32, 0x10000, RZ ;  /* 0x00010000201e7824 */ /* 0x000fe200078e00ff */
[----:B------:R-:W-:-:S02]  /*5c00*/  PRMT R32, R19, 0x7773, RZ ;  /* 0x0000777313207816 */ /* 0x000fc400000000ff */
[----:B------:R-:W-:Y:S01]  /*5c10*/  LOP3.LUT R33, R33, 0xff0000, RZ, 0xc0, !PT ;  /* 0x00ff000021217812 */ /* 0x000fe200078ec0ff */
[----:B------:R-:W-:Y:S01]  /*5c20*/  IMAD.SHL.U32 R19, R28, 0x100, RZ ;  /* 0x000001001c137824 */ /* 0x000fe200078e00ff */
[----:B------:R-:W-:Y:S02]  /*5c30*/  LOP3.LUT R31, R30, 0xff0000, RZ, 0xc0, !PT ;  /* 0x00ff00001e1f7812 */ /* 0x000fe400078ec0ff */
[----:B------:R-:W-:Y:S02]  /*5c40*/  PRMT R30, R22, 0x7770, RZ ;  /* 0x00007770161e7816 */ /* 0x000fe400000000ff */
[----:B------:R-:W-:Y:S02]  /*5c50*/  PRMT R28, R23, 0x7770, RZ ;  /* 0x00007770171c7816 */ /* 0x000fe400000000ff */
[----:B------:R-:W-:Y:S01]  /*5c60*/  LOP3.LUT R19, R32, R27, R19, 0xfe, !PT ;  /* 0x0000001b20137212 */ /* 0x000fe200078efe13 */
[----:B------:R-:W-:Y:S01]  /*5c70*/  IMAD R30, R30, 0x1000000, R33 ;  /* 0x010000001e1e7824 */ /* 0x000fe200078e0221 */
[----:B------:R-:W-:Y:S01]  /*5c80*/  PRMT R27, R20, 0x7772, RZ ;  /* 0x00007772141b7816 */ /* 0x000fe200000000ff */
[----:B------:R-:W-:Y:S01]  /*5c90*/  IMAD R28, R28, 0x1000000, R31 ;  /* 0x010000001c1c7824 */ /* 0x000fe200078e021f */
[C---:B------:R-:W-:Y:S01]  /*5ca0*/  PRMT R32, R22.reuse, 0x7772, RZ ;  /* 0x0000777216207816 */ /* 0x040fe200000000ff */
[----:B------:R0:W-:Y:S01]  /*5cb0*/  STL.128 [R1], R16 ;  /* 0x0000001001007387 */ /* 0x0001e20000100c00 */
[----:B------:R-:W-:-:S02]  /*5cc0*/  PRMT R33, R22, 0x7773, RZ ;  /* 0x0000777316217816 */ /* 0x000fc400000000ff */
[----:B------:R-:W-:Y:S02]  /*5cd0*/  PRMT R22, R23, 0x7772, RZ ;  /* 0x0000777217167816 */ /* 0x000fe400000000ff */
[----:B------:R-:W-:Y:S01]  /*5ce0*/  PRMT R31, R20, 0x7773, RZ ;  /* 0x00007773141f7816 */ /* 0x000fe200000000ff */
[----:B------:R-:W-:Y:S01]  /*5cf0*/  IMAD.SHL.U32 R20, R27, 0x100, RZ ;  /* 0x000001001b147824 */ /* 0x000fe200078e00ff */
[----:B------:R-:W-:Y:S01]  /*5d00*/  PRMT R34, R23, 0x7773, RZ ;  /* 0x0000777317227816 */ /* 0x000fe200000000ff */
[----:B------:R-:W-:Y:S02]  /*5d10*/  IMAD.SHL.U32 R23, R32, 0x100, RZ ;  /* 0x0000010020177824 */ /* 0x000fe400078e00ff */
[----:B------:R-:W-:Y:S01]  /*5d20*/  IMAD.SHL.U32 R27, R22, 0x100, RZ ;  /* 0x00000100161b7824 */ /* 0x000fe200078e00ff */
[----:B------:R-:W-:Y:S02]  /*5d30*/  LOP3.LUT R20, R31, R29, R20, 0xfe, !PT ;  /* 0x0000001d1f147212 */ /* 0x000fe400078efe14 */
[----:B------:R-:W-:-:S02]  /*5d40*/  LOP3.LUT R22, R33, R30, R23, 0xfe, !PT ;  /* 0x0000001e21167212 */ /* 0x000fc400078efe17 */
[----:B------:R-:W-:Y:S01]  /*5d50*/  LOP3.LUT R23, R34, R28, R27, 0xfe, !PT ;  /* 0x0000001c22177212 */ /* 0x000fe200078efe1b */
[----:B------:R-:W-:-:S04]  /*5d60*/  VIADD R27, R1, 0x24 ;  /* 0x00000024011b7836 */ /* 0x000fc80000000000 */
[----:B------:R0:W-:Y:S03]  /*5d70*/  STL.128 [R1+0x30], R20 ;  /* 0x0000301401007387 */ /* 0x0001e60000100c00 */
.L_x_22:
[----:B0-----:R-:W2:Y:S04]  /*5d80*/  LDL R9, [R27+-0x20] ;  /* 0xffffe0001b097983 */ /* 0x001ea80000100800 */
[----:B------:R-:W3:Y:S04]  /*5d90*/  LDL R29, [R27] ;  /* 0x000000001b1d7983 */ /* 0x000ee80000100800 */
[----:B------:R-:W4:Y:S04]  /*5da0*/  LDL.64 R10, [R27+0x4] ;  /* 0x000004001b0a7983 */ /* 0x000f280000100a00 */
[----:B------:R-:W5:Y:S04]  /*5db0*/  LDL.64 R12, [R27+-0x1c] ;  /* 0xffffe4001b0c7983 */ /* 0x000f680000100a00 */
[----:B------:R-:W5:Y:S04]  /*5dc0*/  LDL R28, [R27+-0x14] ;  /* 0xffffec001b1c7983 */ /* 0x000f680000100800 */
[----:B------:R-:W5:Y:S04]  /*5dd0*/  LDL R31, [R27+-0x10] ;  /* 0xfffff0001b1f7983 */ /* 0x000f680000100800 */
[----:B------:R-:W5:Y:S04]  /*5de0*/  LDL R21, [R27+0x10] ;  /* 0x000010001b157983 */ /* 0x000f680000100800 */
[----:B------:R-:W5:Y:S04]  /*5df0*/  LDL.64 R14, [R27+-0xc] ;  /* 0xfffff4001b0e7983 */ /* 0x000f680000100a00 */
[----:B------:R-:W5:Y:S04]  /*5e00*/  LDL.64 R18, [R27+0x14] ;  /* 0x000014001b127983 */ /* 0x000f680000100a00 */
[----:B------:R-:W5:Y:S01]  /*5e10*/  LDL R17, [R27+-0x4] ;  /* 0xfffffc001b117983 */ /* 0x000f620000100800 */
[----:B------:R-:W-:-:S02]  /*5e20*/  SHF.R.U32.HI R30, RZ, 0xa, R22 ;  /* 0x0000000aff1e7819 */ /* 0x000fc40000011616 */
[C-C-:B------:R-:W-:Y:S02]  /*5e30*/  SHF.L.W.U32.HI R8, R22.reuse, 0xf, R22.reuse ;  /* 0x0000000f16087819 */ /* 0x140fe40000010e16 */
[----:B------:R-:W-:Y:S02]  /*5e40*/  SHF.L.W.U32.HI R33, R22, 0xd, R22 ;  /* 0x0000000d16217819 */ /* 0x000fe40000010e16 */
[C---:B------:R-:W-:Y:S02]  /*5e50*/  SHF.L.W.U32.HI R22, R23.reuse, 0xf, R23 ;  /* 0x0000000f17167819 */ /* 0x040fe40000010e17 */
[----:B------:R-:W-:Y:S02]  /*5e60*/  LOP3.LUT R8, R30, R8, R33, 0x96, !PT ;  /* 0x000000081e087212 */ /* 0x000fe400078e9621 */
[--C-:B------:R-:W-:Y:S01]  /*5e70*/  SHF.R.U32.HI R30, RZ, 0xa, R23.reuse ;  /* 0x0000000aff1e7819 */ /* 0x100fe20000011617 */
[----:B------:R-:W5:Y:S01]  /*5e80*/  LDL R33, [R27+0x10] ;  /* 0x000010001b217983 */ /* 0x000f620000100800 */
[----:B------:R-:W-:-:S04]  /*5e90*/  SHF.L.W.U32.HI R23, R23, 0xd, R23 ;  /* 0x0000000d17177819 */ /* 0x000fc80000010e17 */
[----:B------:R-:W-:Y:S02]  /*5ea0*/  LOP3.LUT R32, R30, R22, R23, 0x96, !PT ;  /* 0x000000161e207212 */ /* 0x000fe400078e9617 */
[C-C-:B--2---:R-:W-:Y:S02]  /*5eb0*/  SHF.L.W.U32.HI R22, R9.reuse, 0x19, R9.reuse ;  /* 0x0000001909167819 */ /* 0x144fe40000010e09 */
[--C-:B------:R-:W-:Y:S02]  /*5ec0*/  SHF.L.W.U32.HI R23, R9, 0xe, R9.reuse ;  /* 0x0000000e09177819 */ /* 0x100fe40000010e09 */
[----:B------:R-:W-:Y:S02]  /*5ed0*/  SHF.R.U32.HI R30, RZ, 0x3, R9 ;  /* 0x00000003ff1e7819 */ /* 0x000fe40000011609 */
[----:B---3--:R-:W-:Y:S02]  /*5ee0*/  IADD3 R29, PT, PT, R16, R8, R29 ;  /* 0x00000008101d7210 */ /* 0x008fe40007ffe01d */
[----:B------:R-:W-:-:S02]  /*5ef0*/  LOP3.LUT R8, R30, R22, R23, 0x96, !PT ;  /* 0x000000161e087212 */ /* 0x000fc400078e9617 */
[----:B----4-:R-:W-:Y:S02]  /*5f00*/  IADD3 R32, PT, PT, R9, R32, R10 ;  /* 0x0000002009207210 */ /* 0x010fe40007ffe00a */
[C-C-:B-----5:R-:W-:Y:S02]  /*5f10*/  SHF.L.W.U32.HI R9, R12.reuse, 0x19, R12.reuse ;  /* 0x000000190c097819 */ /* 0x160fe40000010e0c */
[--C-:B------:R-:W-:Y:S02]  /*5f20*/  SHF.L.W.U32.HI R10, R12, 0xe, R12.reuse ;  /* 0x0000000e0c0a7819 */ /* 0x100fe40000010e0c */
[----:B------:R-:W-:Y:S01]  /*5f30*/  SHF.R.U32.HI R16, RZ, 0x3, R12 ;  /* 0x00000003ff107819 */ /* 0x000fe2000001160c */
[----:B------:R-:W-:-:S03]  /*5f40*/  IMAD.IADD R8, R8, 0x1, R29 ;  /* 0x0000000108087824 */ /* 0x000fc600078e021d */
[----:B------:R-:W-:Y:S02]  /*5f50*/  LOP3.LUT R9, R16, R9, R10, 0x96, !PT ;  /* 0x0000000910097212 */ /* 0x000fe400078e960a */
[C-C-:B------:R-:W-:Y:S02]  /*5f60*/  SHF.L.W.U32.HI R22, R8.reuse, 0xf, R8.reuse ;  /* 0x0000000f08167819 */ /* 0x140fe40000010e08 */
[----:B------:R-:W-:Y:S01]  /*5f70*/  SHF.L.W.U32.HI R23, R8, 0xd, R8 ;  /* 0x0000000d08177819 */ /* 0x000fe20000010e08 */
[----:B------:R-:W-:Y:S01]  /*5f80*/  IMAD.IADD R9, R9, 0x1, R32 ;  /* 0x0000000109097824 */ /* 0x000fe200078e0220 */
[----:B------:R-:W-:Y:S02]  /*5f90*/  SHF.R.U32.HI R29, RZ, 0xa, R8 ;  /* 0x0000000aff1d7819 */ /* 0x000fe40000011608 */
[----:B------:R-:W-:Y:S02]  /*5fa0*/  SHF.L.W.U32.HI R16, R13, 0x19, R13 ;  /* 0x000000190d107819 */ /* 0x000fe40000010e0d */
[----:B------:R-:W-:-:S02]  /*5fb0*/  LOP3.LUT R10, R29, R22, R23, 0x96, !PT ;  /* 0x000000161d0a7212 */ /* 0x000fc400078e9617 */
[--C-:B------:R-:W-:Y:S02]  /*5fc0*/  SHF.L.W.U32.HI R23, R13, 0xe, R13.reuse ;  /* 0x0000000e0d177819 */ /* 0x100fe40000010e0d */
[----:B------:R-:W-:Y:S02]  /*5fd0*/  SHF.R.U32.HI R22, RZ, 0x3, R13 ;  /* 0x00000003ff167819 */ /* 0x000fe4000001160d */
[C-C-:B------:R-:W-:Y:S02]  /*5fe0*/  SHF.L.W.U32.HI R29, R9.reuse, 0xf, R9.reuse ;  /* 0x0000000f091d7819 */ /* 0x140fe40000010e09 */
[--C-:B------:R-:W-:Y:S02]  /*5ff0*/  SHF.L.W.U32.HI R30, R9, 0xd, R9.reuse ;  /* 0x0000000d091e7819 */ /* 0x100fe40000010e09 */
[----:B------:R-:W-:Y:S02]  /*6000*/  SHF.R.U32.HI R32, RZ, 0xa, R9 ;  /* 0x0000000aff207819 */ /* 0x000fe40000011609 */
[----:B------:R-:W-:-:S02]  /*6010*/  LOP3.LUT R16, R22, R16, R23, 0x96, !PT ;  /* 0x0000001016107212 */ /* 0x000fc400078e9617 */
[----:B------:R-:W-:Y:S02]  /*6020*/  LOP3.LUT R29, R32, R29, R30, 0x96, !PT ;  /* 0x0000001d201d7212 */ /* 0x000fe400078e961e */
[C-C-:B------:R-:W-:Y:S02]  /*6030*/  SHF.L.W.U32.HI R22, R28.reuse, 0x19, R28.reuse ;  /* 0x000000191c167819 */ /* 0x140fe40000010e1c */
[--C-:B------:R-:W-:Y:S02]  /*6040*/  SHF.L.W.U32.HI R23, R28, 0xe, R28.reuse ;  /* 0x0000000e1c177819 */ /* 0x100fe40000010e1c */
[----:B------:R-:W-:Y:S02]  /*6050*/  SHF.R.U32.HI R30, RZ, 0x3, R28 ;  /* 0x00000003ff1e7819 */ /* 0x000fe4000001161c */
[----:B------:R-:W-:Y:S02]  /*6060*/  IADD3 R11, PT, PT, R12, R10, R11 ;  /* 0x0000000a0c0b7210 */ /* 0x000fe40007ffe00b */
[----:B------:R-:W-:-:S02]  /*6070*/  IADD3 R29, PT, PT, R13, R29, R20 ;  /* 0x0000001d0d1d7210 */ /* 0x000fc40007ffe014 */
[----:B------:R-:W-:Y:S01]  /*6080*/  LOP3.LUT R22, R30, R22, R23, 0x96, !PT ;  /* 0x000000161e167212 */ /* 0x000fe200078e9617 */
[----:B------:R-:W-:-:S04]  /*6090*/  IMAD.IADD R10, R16, 0x1, R11 ;  /* 0x00000001100a7824 */ /* 0x000fc800078e020b */
[----:B------:R-:W-:Y:S01]  /*60a0*/  IMAD.IADD R11, R22, 0x1, R29 ;  /* 0x00000001160b7824 */ /* 0x000fe200078e021d */
[C-C-:B------:R-:W-:Y:S01]  /*60b0*/  SHF.L.W.U32.HI R12, R10.reuse, 0xf, R10.reuse ;  /* 0x0000000f0a0c7819 */ /* 0x140fe20000010e0a */
[----:B------:R-:W2:Y:S01]  /*60c0*/  LDL R29, [R27] ;  /* 0x000000001b1d7983 */ /* 0x000ea20000100800 */
[--C-:B------:R-:W-:Y:S02]  /*60d0*/  SHF.L.W.U32.HI R13, R10, 0xd, R10.reuse ;  /* 0x0000000d0a0d7819 */ /* 0x100fe40000010e0a */
[----:B------:R-:W-:Y:S01]  /*60e0*/  SHF.R.U32.HI R16, RZ, 0xa, R10 ;  /* 0x0000000aff107819 */ /* 0x000fe2000001160a */
[----:B------:R0:W-:Y:S01]  /*60f0*/  STL.128 [R27+0x1c], R8 ;  /* 0x00001c081b007387 */ /* 0x0001e20000100c00 */
[C-C-:B------:R-:W-:Y:S02]  /*6100*/  SHF.L.W.U32.HI R20, R11.reuse, 0xf, R11.reuse ;  /* 0x0000000f0b147819 */ /* 0x140fe40000010e0b */
[--C-:B------:R-:W-:Y:S01]  /*6110*/  SHF.L.W.U32.HI R23, R11, 0xd, R11.reuse ;  /* 0x0000000d0b177819 */ /* 0x100fe20000010e0b */
[----:B------:R-:W3:Y:S01]  /*6120*/  LDL R30, [R27+0x20] ;  /* 0x000020001b1e7983 */ /* 0x000ee20000100800 */
[----:B------:R-:W-:-:S02]  /*6130*/  SHF.R.U32.HI R32, RZ, 0xa, R11 ;  /* 0x0000000aff207819 */ /* 0x000fc4000001160b */
[----:B------:R-:W-:Y:S02]  /*6140*/  LOP3.LUT R12, R16, R12, R13, 0x96, !PT ;  /* 0x0000000c100c7212 */ /* 0x000fe400078e960d */
[C-C-:B------:R-:W-:Y:S02]  /*6150*/  SHF.L.W.U32.HI R13, R31.reuse, 0x19, R31.reuse ;  /* 0x000000191f0d7819 */ /* 0x140fe40000010e1f */
[--C-:B------:R-:W-:Y:S02]  /*6160*/  SHF.L.W.U32.HI R16, R31, 0xe, R31.reuse ;  /* 0x0000000e1f107819 */ /* 0x100fe40000010e1f */
[----:B------:R-:W-:Y:S02]  /*6170*/  SHF.R.U32.HI R22, RZ, 0x3, R31 ;  /* 0x00000003ff167819 */ /* 0x000fe4000001161f */
[----:B------:R-:W-:Y:S01]  /*6180*/  LOP3.LUT R32, R32, R20, R23, 0x96, !PT ;  /* 0x0000001420207212 */ /* 0x000fe200078e9617 */
[----:B0-----:R-:W4:Y:S01]  /*6190*/  LDL.64 R10, [R27+0x4] ;  /* 0x000004001b0a7983 */ /* 0x001f220000100a00 */
[----:B------:R-:W-:-:S02]  /*61a0*/  IADD3 R23, PT, PT, R28, R12, R21 ;  /* 0x0000000c1c177210 */ /* 0x000fc40007ffe015 */
[----:B------:R-:W-:Y:S01]  /*61b0*/  LOP3.LUT R12, R22, R13, R16, 0x96, !PT ;  /* 0x0000000d160c7212 */ /* 0x000fe200078e9610 */
[----:B------:R-:W5:Y:S01]  /*61c0*/  LDL.64 R20, [R27+0x24] ;  /* 0x000024001b147983 */ /* 0x000f620000100a00 */
[C-C-:B------:R-:W-:Y:S02]  /*61d0*/  SHF.L.W.U32.HI R9, R14.reuse, 0x19, R14.reuse ;  /* 0x000000190e097819 */ /* 0x140fe40000010e0e */
[--C-:B------:R-:W-:Y:S02]  /*61e0*/  SHF.L.W.U32.HI R16, R14, 0xe, R14.reuse ;  /* 0x0000000e0e107819 */ /* 0x100fe40000010e0e */
[----:B------:R-:W-:Y:S01]  /*61f0*/  SHF.R.U32.HI R13, RZ, 0x3, R14 ;  /* 0x00000003ff0d7819 */ /* 0x000fe2000001160e */
[----:B------:R-:W-:Y:S01]  /*6200*/  IMAD.IADD R12, R12, 0x1, R23 ;  /* 0x000000010c0c7824 */ /* 0x000fe200078e0217 */
[----:B------:R-:W-:Y:S02]  /*6210*/  IADD3 R18, PT, PT, R31, R32, R18 ;  /* 0x000000201f127210 */ /* 0x000fe40007ffe012 */
[----:B------:R-:W-:-:S02]  /*6220*/  LOP3.LUT R13, R13, R9, R16, 0x96, !PT ;  /* 0x000000090d0d7212 */ /* 0x000fc400078e9610 */
[C-C-:B------:R-:W-:Y:S02]  /*6230*/  SHF.L.W.U32.HI R22, R12.reuse, 0xf, R12.reuse ;  /* 0x0000000f0c167819 */ /* 0x140fe40000010e0c */
[----:B------:R-:W-:Y:S01]  /*6240*/  SHF.L.W.U32.HI R23, R12, 0xd, R12 ;  /* 0x0000000d0c177819 */ /* 0x000fe20000010e0c */
[----:B------:R-:W-:Y:S01]  /*6250*/  IMAD.IADD R13, R13, 0x1, R18 ;  /* 0x000000010d0d7824 */ /* 0x000fe200078e0212 */
[----:B------:R-:W-:Y:S02]  /*6260*/  SHF.R.U32.HI R28, RZ, 0xa, R12 ;  /* 0x0000000aff1c7819 */ /* 0x000fe4000001160c */
[C---:B------:R-:W-:Y:S02]  /*6270*/  SHF.L.W.U32.HI R16, R15.reuse, 0x19, R15 ;  /* 0x000000190f107819 */ /* 0x040fe40000010e0f */
[----:B------:R-:W-:Y:S02]  /*6280*/  LOP3.LUT R9, R28, R22, R23, 0x96, !PT ;  /* 0x000000161c097212 */ /* 0x000fe400078e9617 */
[--C-:B------:R-:W-:Y:S01]  /*6290*/  SHF.L.W.U32.HI R23, R15, 0xe, R15.reuse ;  /* 0x0000000e0f177819 */ /* 0x100fe20000010e0f */
[----:B------:R-:W5:Y:S01]  /*62a0*/  LDL R28, [R27+0xc] ;  /* 0x00000c001b1c7983 */ /* 0x000f620000100800 */
[----:B------:R-:W-:-:S02]  /*62b0*/  SHF.R.U32.HI R18, RZ, 0x3, R15 ;  /* 0x00000003ff127819 */ /* 0x000fc4000001160f */
[C-C-:B------:R-:W-:Y:S02]  /*62c0*/  SHF.L.W.U32.HI R22, R13.reuse, 0xf, R13.reuse ;  /* 0x0000000f0d167819 */ /* 0x140fe40000010e0d */
[--C-:B------:R-:W-:Y:S02]  /*62d0*/  SHF.L.W.U32.HI R31, R13, 0xd, R13.reuse ;  /* 0x0000000d0d1f7819 */ /* 0x100fe40000010e0d */
[----:B------:R-:W-:Y:S02]  /*62e0*/  SHF.R.U32.HI R32, RZ, 0xa, R13 ;  /* 0x0000000aff207819 */ /* 0x000fe4000001160d */
[----:B------:R-:W-:Y:S02]  /*62f0*/  LOP3.LUT R16, R18, R16, R23, 0x96, !PT ;  /* 0x0000001012107212 */ /* 0x000fe400078e9617 */
[----:B------:R-:W-:Y:S02]  /*6300*/  LOP3.LUT R22, R32, R22, R31, 0x96, !PT ;  /* 0x0000001620167212 */ /* 0x000fe400078e961f */
[----:B------:R-:W-:-:S02]  /*6310*/  SHF.L.W.U32.HI R18, R17, 0x19, R17 ;  /* 0x0000001911127819 */ /* 0x000fc40000010e11 */
[--C-:B------:R-:W-:Y:S02]  /*6320*/  SHF.L.W.U32.HI R23, R17, 0xe, R17.reuse ;  /* 0x0000000e11177819 */ /* 0x100fe40000010e11 */
[----:B------:R-:W-:Y:S02]  /*6330*/  SHF.R.U32.HI R31, RZ, 0x3, R17 ;  /* 0x00000003ff1f7819 */ /* 0x000fe40000011611 */
[----:B------:R-:W-:Y:S02]  /*6340*/  IADD3 R22, PT, PT, R15, R22, R8 ;  /* 0x000000160f167210 */ /* 0x000fe40007ffe008 */
[----:B------:R-:W-:Y:S02]  /*6350*/  IADD3 R9, PT, PT, R14, R9, R19 ;  /* 0x000000090e097210 */ /* 0x000fe40007ffe013 */
[----:B------:R-:W-:Y:S02]  /*6360*/  LOP3.LUT R15, R31, R18, R23, 0x96, !PT ;  /* 0x000000121f0f7212 */ /* 0x000fe400078e9617 */
[----:B------:R-:W5:Y:S01]  /*6370*/  LDL.64 R18, [R27+0x14] ;  /* 0x000014001b127983 */ /* 0x000f620000100a00 */
[----:B------:R-:W-:-:S02]  /*6380*/  IMAD.IADD R14, R16, 0x1, R9 ;  /* 0x00000001100e7824 */ /* 0x000fc400078e0209 */
[----:B------:R-:W-:Y:S01]  /*6390*/  IMAD.IADD R15, R15, 0x1, R22 ;  /* 0x000000010f0f7824 */ /* 0x000fe200078e0216 */
[----:B------:R-:W5:Y:S04]  /*63a0*/  LDL R16, [R27+0x1c] ;  /* 0x00001c001b107983 */ /* 0x000f680000100800 */
[----:B------:R0:W-:Y:S04]  /*63b0*/  STL.128 [R27+0x2c], R12 ;  /* 0x00002c0c1b007387 */ /* 0x0001e80000100c00 */
[----:B------:R-:W5:Y:S04]  /*63c0*/  LDL R31, [R27+0x30] ;  /* 0x000030001b1f7983 */ /* 0x000f680000100800 */
[----:B------:R-:W5:Y:S01]  /*63d0*/  LDL.64 R22, [R27+0x34] ;  /* 0x000034001b167983 */ /* 0x000f620000100a00 */
[----:B------:R-:W-:-:S02]  /*63e0*/  SHF.L.W.U32.HI R8, R14, 0xf, R14 ;  /* 0x0000000f0e087819 */ /* 0x000fc40000010e0e */
[--C-:B------:R-:W-:Y:S02]  /*63f0*/  SHF.L.W.U32.HI R9, R14, 0xd, R14.reuse ;  /* 0x0000000d0e097819 */ /* 0x100fe40000010e0e */
[----:B------:R-:W-:Y:S02]  /*6400*/  SHF.R.U32.HI R32, RZ, 0xa, R14 ;  /* 0x0000000aff207819 */ /* 0x000fe4000001160e */
[C---:B0-----:R-:W-:Y:S02]  /*6410*/  SHF.L.W.U32.HI R14, R15.reuse, 0xd, R15 ;  /* 0x0000000d0f0e7819 */ /* 0x041fe40000010e0f */
[----:B------:R-:W-:Y:S02]  /*6420*/  LOP3.LUT R8, R32, R8, R9, 0x96, !PT ;  /* 0x0000000820087212 */ /* 0x000fe400078e9609 */
[--C-:B------:R-:W-:Y:S02]  /*6430*/  SHF.L.W.U32.HI R9, R15, 0xf, R15.reuse ;  /* 0x0000000f0f097819 */ /* 0x100fe40000010e0f */
[----:B------:R-:W-:-:S04]  /*6440*/  SHF.R.U32.HI R15, RZ, 0xa, R15 ;  /* 0x0000000aff0f7819 */ /* 0x000fc8000001160f */
[----:B------:R-:W-:Y:S01]  /*6450*/  LOP3.LUT R15, R15, R9, R14, 0x96, !PT ;  /* 0x000000090f0f7212 */ /* 0x000fe200078e960e */
[----:B------:R-:W-:-:S04]  /*6460*/  UIADD3 UR5, UPT, UPT, UR5, 0x10, URZ ;  /* 0x0000001005057890 */ /* 0x000fc8000fffe0ff */
[----:B------:R-:W-:Y:S01]  /*6470*/  UISETP.NE.AND UP2, UPT, UR5, 0x30, UPT ;  /* 0x000000300500788c */ /* 0x000fe2000bf45270 */
[C-C-:B--2---:R-:W-:Y:S02]  /*6480*/  SHF.L.W.U32.HI R9, R29.reuse, 0x19, R29.reuse ;  /* 0x000000191d097819 */ /* 0x144fe40000010e1d */
[--C-:B------:R-:W-:Y:S02]  /*6490*/  SHF.L.W.U32.HI R14, R29, 0xe, R29.reuse ;  /* 0x0000000e1d0e7819 */ /* 0x100fe40000010e1d */
[----:B------:R-:W-:Y:S02]  /*64a0*/  SHF.R.U32.HI R13, RZ, 0x3, R29 ;  /* 0x00000003ff0d7819 */ /* 0x000fe4000001161d */
[----:B---3--:R-:W-:Y:S02]  /*64b0*/  IADD3 R17, PT, PT, R17, R8, R30 ;  /* 0x0000000811117210 */ /* 0x008fe40007ffe01e */
[----:B------:R-:W-:-:S05]  /*64c0*/  LOP3.LUT R8, R13, R9, R14, 0x96, !PT ;  /* 0x000000090d087212 */ /* 0x000fca00078e960e */
[----:B------:R-:W-:Y:S01]  /*64d0*/  IMAD.IADD R8, R8, 0x1, R17 ;  /* 0x0000000108087824 */ /* 0x000fe200078e0211 */
[C-C-:B----4-:R-:W-:Y:S02]  /*64e0*/  SHF.L.W.U32.HI R9, R10.reuse, 0x19, R10.reuse ;  /* 0x000000190a097819 */ /* 0x150fe40000010e0a */
[--C-:B------:R-:W-:Y:S02]  /*64f0*/  SHF.L.W.U32.HI R14, R10, 0xe, R10.reuse ;  /* 0x0000000e0a0e7819 */ /* 0x100fe40000010e0a */
[----:B------:R-:W-:Y:S02]  /*6500*/  SHF.R.U32.HI R13, RZ, 0x3, R10 ;  /* 0x00000003ff0d7819 */ /* 0x000fe4000001160a */
[----:B-----5:R-:W-:Y:S02]  /*6510*/  IADD3 R20, PT, PT, R29, R15, R20 ;  /* 0x0000000f1d147210 */ /* 0x020fe40007ffe014 */
[----:B------:R-:W-:Y:S02]  /*6520*/  LOP3.LUT R9, R13, R9, R14, 0x96, !PT ;  /* 0x000000090d097212 */ /* 0x000fe400078e960e */
[----:B------:R-:W-:-:S02]  /*6530*/  SHF.L.W.U32.HI R15, R8, 0xf, R8 ;  /* 0x0000000f080f7819 */ /* 0x000fc40000010e08 */
[----:B------:R-:W-:Y:S01]  /*6540*/  SHF.L.W.U32.HI R30, R8, 0xd, R8 ;  /* 0x0000000d081e7819 */ /* 0x000fe20000010e08 */
[----:B------:R-:W-:Y:S01]  /*6550*/  IMAD.IADD R9, R9, 0x1, R20 ;  /* 0x0000000109097824 */ /* 0x000fe200078e0214 */
[----:B------:R-:W-:Y:S02]  /*6560*/  SHF.R.U32.HI R17, RZ, 0xa, R8 ;  /* 0x0000000aff117819 */ /* 0x000fe40000011608 */
[--C-:B------:R-:W-:Y:S02]  /*6570*/  SHF.L.W.U32.HI R14, R11, 0x19, R11.reuse ;  /* 0x000000190b0e7819 */ /* 0x100fe40000010e0b */
[----:B------:R-:W-:Y:S02]  /*6580*/  LOP3.LUT R13, R17, R15, R30, 0x96, !PT ;  /* 0x0000000f110d7212 */ /* 0x000fe400078e961e */
[--C-:B------:R-:W-:Y:S02]  /*6590*/  SHF.L.W.U32.HI R15, R11, 0xe, R11.reuse ;  /* 0x0000000e0b0f7819 */ /* 0x100fe40000010e0b */
        /* <DEDUP_REMOVED lines=11> */
[----:B------:R-:W-:Y:S01]  /*6650*/  LOP3.LUT R11, R17, R15, R30, 0x96, !PT ;  /* 0x0000000f110b7212 */ /* 0x000fe200078e961e */
[----:B------:R-:W-:-:S04]  /*6660*/  IMAD.IADD R10, R14, 0x1, R13 ;  /* 0x000000010e0a7824 */ /* 0x000fc800078e020d */
[----:B------:R-:W-:Y:S01]  /*6670*/  IMAD.IADD R11, R11, 0x1, R20 ;  /* 0x000000010b0b7824 */ /* 0x000fe200078e0214 */
[C-C-:B------:R-:W-:Y:S02]  /*6680*/  SHF.L.W.U32.HI R12, R10.reuse, 0xf, R10.reuse ;  /* 0x0000000f0a0c7819 */ /* 0x140fe40000010e0a */
[--C-:B------:R-:W-:Y:S02]  /*6690*/  SHF.L.W.U32.HI R13, R10, 0xd, R10.reuse ;  /* 0x0000000d0a0d7819 */ /* 0x100fe40000010e0a */
[----:B------:R-:W-:Y:S02]  /*66a0*/  SHF.R.U32.HI R14, RZ, 0xa, R10 ;  /* 0x0000000aff0e7819 */ /* 0x000fe4000001160a */
[C-C-:B------:R-:W-:Y:S02]  /*66b0*/  SHF.L.W.U32.HI R15, R11.reuse, 0xf, R11.reuse ;  /* 0x0000000f0b0f7819 */ /* 0x140fe40000010e0b */
[--C-:B------:R-:W-:Y:S02]  /*66c0*/  SHF.L.W.U32.HI R20, R11, 0xd, R11.reuse ;  /* 0x0000000d0b147819 */ /* 0x100fe40000010e0b */
[----:B------:R-:W-:-:S02]  /*66d0*/  SHF.R.U32.HI R17, RZ, 0xa, R11 ;  /* 0x0000000aff117819 */ /* 0x000fc4000001160b */
[----:B------:R-:W-:Y:S02]  /*66e0*/  LOP3.LUT R12, R14, R12, R13, 0x96, !PT ;  /* 0x0000000c0e0c7212 */ /* 0x000fe400078e960d */
[----:B------:R-:W-:Y:S02]  /*66f0*/  LOP3.LUT R15, R17, R15, R20, 0x96, !PT ;  /* 0x0000000f110f7212 */ /* 0x000fe400078e9614 */
[----:B------:R-:W-:Y:S02]  /*6700*/  IADD3 R31, PT, PT, R28, R12, R31 ;  /* 0x0000000c1c1f7210 */ /* 0x000fe40007ffe01f */
[C-C-:B------:R-:W-:Y:S02]  /*6710*/  SHF.L.W.U32.HI R12, R33.reuse, 0x19, R33.reuse ;  /* 0x00000019210c7819 */ /* 0x140fe40000010e21 */
[--C-:B------:R-:W-:Y:S02]  /*6720*/  SHF.L.W.U32.HI R13, R33, 0xe, R33.reuse ;  /* 0x0000000e210d7819 */ /* 0x100fe40000010e21 */
[----:B------:R-:W-:-:S02]  /*6730*/  SHF.R.U32.HI R14, RZ, 0x3, R33 ;  /* 0x00000003ff0e7819 */ /* 0x000fc40000011621 */
[C-C-:B------:R-:W-:Y:S02]  /*6740*/  SHF.L.W.U32.HI R17, R18.reuse, 0x19, R18.reuse ;  /* 0x0000001912117819 */ /* 0x140fe40000010e12 */
[--C-:B------:R-:W-:Y:S02]  /*6750*/  SHF.L.W.U32.HI R20, R18, 0xe, R18.reuse ;  /* 0x0000000e12147819 */ /* 0x100fe40000010e12 */
[----:B------:R-:W-:Y:S02]  /*6760*/  SHF.R.U32.HI R21, RZ, 0x3, R18 ;  /* 0x00000003ff157819 */ /* 0x000fe40000011612 */
[----:B------:R-:W-:Y:S02]  /*6770*/  LOP3.LUT R12, R14, R12, R13, 0x96, !PT ;  /* 0x0000000c0e0c7212 */ /* 0x000fe400078e960d */
        /* <DEDUP_REMOVED lines=12> */
[C-C-:B------:R-:W-:Y:S02]  /*6840*/  SHF.L.W.U32.HI R13, R19.reuse, 0x19, R19.reuse ;  /* 0x00000019130d7819 */ /* 0x140fe40000010e13 */
[--C-:B------:R-:W-:Y:S02]  /*6850*/  SHF.L.W.U32.HI R14, R19, 0xe, R19.reuse ;  /* 0x0000000e130e7819 */ /* 0x100fe40000010e13 */
[----:B------:R-:W-:Y:S02]  /*6860*/  SHF.R.U32.HI R15, RZ, 0x3, R19 ;  /* 0x00000003ff0f7819 */ /* 0x000fe40000011613 */
[----:B------:R-:W-:-:S02]  /*6870*/  SHF.L.W.U32.HI R22, R16, 0x19, R16 ;  /* 0x0000001910167819 */ /* 0x000fc40000010e10 */
[--C-:B------:R-:W-:Y:S02]  /*6880*/  SHF.L.W.U32.HI R29, R16, 0xe, R16.reuse ;  /* 0x0000000e101d7819 */ /* 0x100fe40000010e10 */
[----:B------:R-:W-:Y:S02]  /*6890*/  SHF.R.U32.HI R28, RZ, 0x3, R16 ;  /* 0x00000003ff1c7819 */ /* 0x000fe40000011610 */
[----:B------:R-:W-:Y:S02]  /*68a0*/  LOP3.LUT R13, R15, R13, R14, 0x96, !PT ;  /* 0x0000000d0f0d7212 */ /* 0x000fe400078e960e */
[----:B------:R-:W-:Y:S02]  /*68b0*/  IADD3 R12, PT, PT, R18, R12, R23 ;  /* 0x0000000c120c7210 */ /* 0x000fe40007ffe017 */
[----:B------:R-:W-:Y:S02]  /*68c0*/  IADD3 R17, PT, PT, R19, R17, R8 ;  /* 0x0000001113117210 */ /* 0x000fe40007ffe008 */
[----:B------:R-:W-:Y:S01]  /*68d0*/  LOP3.LUT R28, R28, R22, R29, 0x96, !PT ;  /* 0x000000161c1c7212 */ /* 0x000fe200078e961d */
[----:B------:R-:W-:-:S04]  /*68e0*/  IMAD.IADD R22, R13, 0x1, R12 ;  /* 0x000000010d167824 */ /* 0x000fc800078e020c */
[----:B------:R-:W-:Y:S01]  /*68f0*/  IMAD.IADD R23, R28, 0x1, R17 ;  /* 0x000000011c177824 */ /* 0x000fe200078e0211 */
[----:B------:R-:W-:Y:S04]  /*6900*/  STL.128 [R27+0x3c], R8 ;  /* 0x00003c081b007387 */ /* 0x000fe80000100c00 */
[----:B------:R0:W-:Y:S02]  /*6910*/  STL.128 [R27+0x4c], R20 ;  /* 0x00004c141b007387 */ /* 0x0001e40000100c00 */
[----:B0-----:R-:W-:Y:S01]  /*6920*/  VIADD R27, R27, 0x40 ;  /* 0x000000401b1b7836 */ /* 0x001fe20000000000 */
[----:B------:R-:W-:Y:S06]  /*6930*/  BRA.U UP2, `(.L_x_22) ;  /* 0xfffffff502107547 */ /* 0x000fec000b83ffff */
[----:B------:R-:W2:Y:S04]  /*6940*/  LDL.128 R12, [R1+0x190] ;  /* 0x00019000010c7983 */ /* 0x000ea80000100c00 */
[----:B------:R-:W3:Y:S01]  /*6950*/  LDL.128 R8, [R1+0x1a0] ;  /* 0x0001a00001087983 */ /* 0x000ee20000100c00 */
[----:B------:R-:W-:Y:S01]  /*6960*/  UMOV UR5, URZ ;  /* 0x000000ff00057c82 */ /* 0x000fe20008000000 */
[----:B--2---:R-:W-:Y:S02]  /*6970*/  IMAD.MOV.U32 R29, RZ, RZ, R12 ;  /* 0x000000ffff1d7224 */ /* 0x004fe400078e000c */
[----:B------:R-:W-:Y:S02]  /*6980*/  IMAD.MOV.U32 R30, RZ, RZ, R13 ;  /* 0x000000ffff1e7224 */ /* 0x000fe400078e000d */
[----:B------:R-:W-:-:S02]  /*6990*/  IMAD.MOV.U32 R27, RZ, RZ, R14 ;  /* 0x000000ffff1b7224 */ /* 0x000fc400078e000e */
[----:B------:R-:W-:Y:S02]  /*69a0*/  IMAD.MOV.U32 R28, RZ, RZ, R15 ;  /* 0x000000ffff1c7224 */ /* 0x000fe400078e000f */
[----:B---3--:R-:W-:Y:S02]  /*69b0*/  IMAD.MOV.U32 R23, RZ, RZ, R8 ;  /* 0x000000ffff177224 */ /* 0x008fe400078e0008 */
[----:B------:R-:W-:Y:S02]  /*69c0*/  IMAD.MOV.U32 R22, RZ, RZ, R9 ;  /* 0x000000ffff167224 */ /* 0x000fe400078e0009 */
[----:B------:R-:W-:Y:S02]  /*69d0*/  IMAD.MOV.U32 R21, RZ, RZ, R10 ;  /* 0x000000ffff157224 */ /* 0x000fe400078e000a */
[----:B------:R-:W-:-:S07]  /*69e0*/  IMAD.MOV.U32 R20, RZ, RZ, R11 ;  /* 0x000000ffff147224 */ /* 0x000fce00078e000b */
.L_x_23:
[----:B------:R-:W-:-:S09]  /*69f0*/  ULEA UR9, UR5, UR14, 0x2 ;  /* 0x0000000e05097291 */ /* 0x000fd2000f8e10ff */
[----:B------:R-:W2:Y:S01]  /*6a00*/  LDL.128 R16, [UR9] ;  /* 0x00000009ff107983 */ /* 0x000ea20008100c00 */
[----:B------:R-:W-:Y:S01]  /*6a10*/  USHF.L.U32 UR9, UR5, 0x2, URZ ;  /* 0x0000000205097899 */ /* 0x000fe200080006ff */
[C-C-:B------:R-:W-:Y:S02]  /*6a20*/  SHF.L.W.U32.HI R31, R23.reuse, 0x1a, R23.reuse ;  /* 0x0000001a171f7819 */ /* 0x140fe40000010e17 */
[C-C-:B------:R-:W-:Y:S02]  /*6a30*/  SHF.L.W.U32.HI R32, R23.reuse, 0x15, R23.reuse ;  /* 0x0000001517207819 */ /* 0x140fe40000010e17 */
[----:B------:R-:W-:-:S04]  /*6a40*/  SHF.L.W.U32.HI R33, R23, 0x7, R23 ;  /* 0x0000000717217819 */ /* 0x000fc80000010e17 */
[----:B------:R-:W-:Y:S02]  /*6a50*/  LOP3.LUT R31, R33, R31, R32, 0x96, !PT ;  /* 0x0000001f211f7212 */ /* 0x000fe400078e9620 */
[----:B------:R-:W-:Y:S01]  /*6a60*/  LOP3.LUT R32, R21, R23, R22, 0xb8, !PT ;  /* 0x0000001715207212 */ /* 0x000fe200078eb816 */
[----:B------:R-:W2:Y:S01]  /*6a70*/  LDCU.64 UR10, c[0x3][UR9+0x88] ;  /* 0x00c01100090a77ac */ /* 0x000ea20008000a00 */
[--C-:B------:R-:W-:Y:S02]  /*6a80*/  SHF.L.W.U32.HI R33, R29, 0x13, R29.reuse ;  /* 0x000000131d217819 */ /* 0x100fe40000010e1d */
[----:B------:R-:W-:Y:S02]  /*6a90*/  IADD3 R31, PT, PT, R31, R32, R20 ;  /* 0x000000201f1f7210 */ /* 0x000fe40007ffe014 */
[C---:B------:R-:W-:Y:S02]  /*6aa0*/  SHF.L.W.U32.HI R32, R29.reuse, 0xa, R29 ;  /* 0x0000000a1d207819 */ /* 0x040fe40000010e1d */
[----:B--2---:R-:W-:Y:S01]  /*6ab0*/  IADD3 R31, PT, PT, R16, UR10, R31 ;  /* 0x0000000a101f7c10 */ /* 0x004fe2000fffe01f */
[----:B------:R-:W-:Y:S01]  /*6ac0*/  USHF.L.U32 UR10, UR5, 0x2, URZ ;  /* 0x00000002050a7899 */ /* 0x000fe200080006ff */
[----:B------:R-:W-:Y:S01]  /*6ad0*/  SHF.L.W.U32.HI R16, R29, 0x1e, R29 ;  /* 0x0000001e1d107819 */ /* 0x000fe20000010e1d */
[----:B------:R-:W-:-:S02]  /*6ae0*/  UIADD3 UR5, UPT, UPT, UR5, 0x4, URZ ;  /* 0x0000000405057890 */ /* 0x000fc4000fffe0ff */
[----:B------:R-:W-:Y:S01]  /*6af0*/  IMAD.IADD R20, R31, 0x1, R28 ;  /* 0x000000011f147824 */ /* 0x000fe200078e021c */
[----:B------:R-:W-:Y:S01]  /*6b00*/  LOP3.LUT R16, R32, R16, R33, 0x96, !PT ;  /* 0x0000001020107212 */ /* 0x000fe200078e9621 */
[----:B------:R-:W-:-:S03]  /*6b10*/  UISETP.NE.AND UP2, UPT, UR5, 0x40, UPT ;  /* 0x000000400500788c */ /* 0x000fc6000bf45270 */
[C-C-:B------:R-:W-:Y:S02]  /*6b20*/  SHF.L.W.U32.HI R28, R20.reuse, 0x1a, R20.reuse ;  /* 0x0000001a141c7819 */ /* 0x140fe40000010e14 */
[C-C-:B------:R-:W-:Y:S02]  /*6b30*/  SHF.L.W.U32.HI R33, R20.reuse, 0x15, R20.reuse ;  /* 0x0000001514217819 */ /* 0x140fe40000010e14 */
[----:B------:R-:W-:-:S04]  /*6b40*/  SHF.L.W.U32.HI R32, R20, 0x7, R20 ;  /* 0x0000000714207819 */ /* 0x000fc80000010e14 */
[----:B------:R-:W-:Y:S02]  /*6b50*/  LOP3.LUT R28, R32, R28, R33, 0x96, !PT ;  /* 0x0000001c201c7212 */ /* 0x000fe400078e9621 */
[----:B------:R-:W-:-:S04]  /*6b60*/  LOP3.LUT R32, R22, R20, R23, 0xb8, !PT ;  /* 0x0000001416207212 */ /* 0x000fc800078eb817 */
[----:B------:R-:W-:Y:S02]  /*6b70*/  IADD3 R32, PT, PT, R28, R32, R21 ;  /* 0x000000201c207210 */ /* 0x000fe40007ffe015 */
[----:B------:R-:W-:-:S04]  /*6b80*/  LOP3.LUT R28, R30, R27, R29, 0xe8, !PT ;  /* 0x0000001b1e1c7212 */ /* 0x000fc800078ee81d */
[----:B------:R-:W-:Y:S02]  /*6b90*/  IADD3 R28, PT, PT, R31, R16, R28 ;  /* 0x000000101f1c7210 */ /* 0x000fe40007ffe01c */
[----:B------:R-:W-:Y:S01]  /*6ba0*/  IADD3 R16, PT, PT, R17, UR11, R32 ;  /* 0x0000000b11107c10 */ /* 0x000fe2000fffe020 */
[----:B------:R-:W0:Y:S01]  /*6bb0*/  LDCU.64 UR10, c[0x3][UR10+0x90] ;  /* 0x00c012000a0a77ac */ /* 0x000e220008000a00 */
[C-C-:B------:R-:W-:Y:S02]  /*6bc0*/  SHF.L.W.U32.HI R17, R28.reuse, 0x1e, R28.reuse ;  /* 0x0000001e1c117819 */ /* 0x140fe40000010e1c */
[--C-:B------:R-:W-:Y:S01]  /*6bd0*/  SHF.L.W.U32.HI R32, R28, 0x13, R28.reuse ;  /* 0x000000131c207819 */ /* 0x100fe20000010e1c */
[----:B------:R-:W-:Y:S01]  /*6be0*/  IMAD.IADD R21, R16, 0x1, R27 ;  /* 0x0000000110157824 */ /* 0x000fe200078e021b */
[----:B------:R-:W-:-:S04]  /*6bf0*/  SHF.L.W.U32.HI R31, R28, 0xa, R28 ;  /* 0x0000000a1c1f7819 */ /* 0x000fc80000010e1c */
[----:B------:R-:W-:Y:S02]  /*6c00*/  LOP3.LUT R17, R31, R17, R32, 0x96, !PT ;  /* 0x000000111f117212 */ /* 0x000fe400078e9620 */
[C-C-:B------:R-:W-:Y:S02]  /*6c10*/  SHF.L.W.U32.HI R27, R21.reuse, 0x1a, R21.reuse ;  /* 0x0000001a151b7819 */ /* 0x140fe40000010e15 */
[C-C-:B------:R-:W-:Y:S02]  /*6c20*/  SHF.L.W.U32.HI R32, R21.reuse, 0x15, R21.reuse ;  /* 0x0000001515207819 */ /* 0x140fe40000010e15 */
[----:B------:R-:W-:-:S04]  /*6c30*/  SHF.L.W.U32.HI R31, R21, 0x7, R21 ;  /* 0x00000007151f7819 */ /* 0x000fc80000010e15 */
[----:B------:R-:W-:Y:S02]  /*6c40*/  LOP3.LUT R31, R31, R27, R32, 0x96, !PT ;  /* 0x0000001b1f1f7212 */ /* 0x000fe400078e9620 */
[----:B------:R-:W-:Y:S02]  /*6c50*/  LOP3.LUT R32, R23, R21, R20, 0xb8, !PT ;  /* 0x0000001517207212 */ /* 0x000fe400078eb814 */
[----:B------:R-:W-:Y:S02]  /*6c60*/  LOP3.LUT R27, R29, R30, R28, 0xe8, !PT ;  /* 0x0000001e1d1b7212 */ /* 0x000fe400078ee81c */
[----:B------:R-:W-:Y:S02]  /*6c70*/  IADD3 R31, PT, PT, R31, R32, R22 ;  /* 0x000000201f1f7210 */ /* 0x000fe40007ffe016 */
[----:B------:R-:W-:Y:S02]  /*6c80*/  IADD3 R27, PT, PT, R16, R17, R27 ;  /* 0x00000011101b7210 */ /* 0x000fe40007ffe01b */
[----:B0-----:R-:W-:-:S02]  /*6c90*/  IADD3 R31, PT, PT, R18, UR10, R31 ;  /* 0x0000000a121f7c10 */ /* 0x001fc4000fffe01f */
[C-C-:B------:R-:W-:Y:S02]  /*6ca0*/  SHF.L.W.U32.HI R16, R27.reuse, 0x1e, R27.reuse ;  /* 0x0000001e1b107819 */ /* 0x140fe40000010e1b */
[--C-:B------:R-:W-:Y:S01]  /*6cb0*/  SHF.L.W.U32.HI R17, R27, 0x13, R27.reuse ;  /* 0x000000131b117819 */ /* 0x100fe20000010e1b */
[----:B------:R-:W-:Y:S01]  /*6cc0*/  IMAD.IADD R22, R31, 0x1, R30 ;  /* 0x000000011f167824 */ /* 0x000fe200078e021e */
[--C-:B------:R-:W-:Y:S02]  /*6cd0*/  SHF.L.W.U32.HI R18, R27, 0xa, R27.reuse ;  /* 0x0000000a1b127819 */ /* 0x100fe40000010e1b */
[----:B------:R-:W-:Y:S02]  /*6ce0*/  LOP3.LUT R30, R28, R29, R27, 0xe8, !PT ;  /* 0x0000001d1c1e7212 */ /* 0x000fe400078ee81b */
[----:B------:R-:W-:Y:S02]  /*6cf0*/  LOP3.LUT R16, R18, R16, R17, 0x96, !PT ;  /* 0x0000001012107212 */ /* 0x000fe400078e9611 */
[----:B------:R-:W-:-:S02]  /*6d00*/  SHF.L.W.U32.HI R17, R22, 0x1a, R22 ;  /* 0x0000001a16117819 */ /* 0x000fc40000010e16 */
[C-C-:B------:R-:W-:Y:S02]  /*6d10*/  SHF.L.W.U32.HI R18, R22.reuse, 0x15, R22.reuse ;  /* 0x0000001516127819 */ /* 0x140fe40000010e16 */
[----:B------:R-:W-:Y:S02]  /*6d20*/  SHF.L.W.U32.HI R32, R22, 0x7, R22 ;  /* 0x0000000716207819 */ /* 0x000fe40000010e16 */
[----:B------:R-:W-:Y:S02]  /*6d30*/  IADD3 R30, PT, PT, R31, R16, R30 ;  /* 0x000000101f1e7210 */ /* 0x000fe40007ffe01e */
[----:B------:R-:W-:Y:S02]  /*6d40*/  LOP3.LUT R18, R32, R17, R18, 0x96, !PT ;  /* 0x0000001120127212 */ /* 0x000fe400078e9612 */
[----:B------:R-:W-:Y:S02]  /*6d50*/  LOP3.LUT R16, R20, R22, R21, 0xb8, !PT ;  /* 0x0000001614107212 */ /* 0x000fe400078eb815 */
[----:B------:R-:W-:-:S02]  /*6d60*/  SHF.L.W.U32.HI R17, R30, 0x1e, R30 ;  /* 0x0000001e1e117819 */ /* 0x000fc40000010e1e */
[----:B------:R-:W-:Y:S02]  /*6d70*/  IADD3 R16, PT, PT, R18, R16, R23 ;  /* 0x0000001012107210 */ /* 0x000fe40007ffe017 */
[C-C-:B------:R-:W-:Y:S02]  /*6d80*/  SHF.L.W.U32.HI R18, R30.reuse, 0x13, R30.reuse ;  /* 0x000000131e127819 */ /* 0x140fe40000010e1e */
[----:B------:R-:W-:Y:S02]  /*6d90*/  SHF.L.W.U32.HI R23, R30, 0xa, R30 ;  /* 0x0000000a1e177819 */ /* 0x000fe40000010e1e */
[----:B------:R-:W-:Y:S02]  /*6da0*/  IADD3 R16, PT, PT, R19, UR11, R16 ;  /* 0x0000000b13107c10 */ /* 0x000fe4000fffe010 */
[----:B------:R-:W-:Y:S02]  /*6db0*/  LOP3.LUT R17, R23, R17, R18, 0x96, !PT ;  /* 0x0000001117117212 */ /* 0x000fe400078e9612 */
[----:B------:R-:W-:Y:S01]  /*6dc0*/  LOP3.LUT R18, R27, R28, R30, 0xe8, !PT ;  /* 0x0000001c1b127212 */ /* 0x000fe200078ee81e */
[----:B------:R-:W-:-:S03]  /*6dd0*/  IMAD.IADD R23, R16, 0x1, R29 ;  /* 0x0000000110177824 */ /* 0x000fc600078e021d */
[----:B------:R-:W-:Y:S01]  /*6de0*/  IADD3 R29, PT, PT, R16, R17, R18 ;  /* 0x00000011101d7210 */ /* 0x000fe20007ffe012 */
[----:B------:R-:W-:Y:S06]  /*6df0*/  BRA.U UP2, `(.L_x_23) ;  /* 0xfffffff902fc7547 */ /* 0x000fec000b83ffff */
[----:B------:R-:W2:Y:S01]  /*6e00*/  LDL.64 R16, [R1+0x188] ;  /* 0x0001880001107983 */ /* 0x000ea20000100a00 */
[----:B------:R-:W-:Y:S02]  /*6e10*/  IMAD.IADD R12, R12, 0x1, R29 ;  /* 0x000000010c0c7824 */ /* 0x000fe400078e021d */
[----:B------:R-:W-:Y:S01]  /*6e20*/  IMAD.IADD R13, R13, 0x1, R30 ;  /* 0x000000010d0d7824 */ /* 0x000fe200078e021e */
[----:B------:R0:W-:Y:S01]  /*6e30*/  STL [R1+0x180], RZ ;  /* 0x000180ff01007387 */ /* 0x0001e20000100800 */
[----:B------:R-:W-:Y:S02]  /*6e40*/  IMAD.IADD R14, R27, 0x1, R14 ;  /* 0x000000011b0e7824 */ /* 0x000fe400078e020e */
[----:B------:R-:W-:Y:S02]  /*6e50*/  IMAD.IADD R15, R28, 0x1, R15 ;  /* 0x000000011c0f7824 */ /* 0x000fe400078e020f */
[----:B------:R-:W-:Y:S02]  /*6e60*/  IMAD.IADD R8, R8, 0x1, R23 ;  /* 0x0000000108087824 */ /* 0x000fe400078e0217 */
[----:B------:R-:W-:Y:S01]  /*6e70*/  IMAD.IADD R9, R9, 0x1, R22 ;  /* 0x0000000109097824 */ /* 0x000fe200078e0216 */
[----:B------:R0:W-:Y:S01]  /*6e80*/  STL.128 [R1+0x190], R12 ;  /* 0x0001900c01007387 */ /* 0x0001e20000100c00 */
[----:B------:R-:W-:-:S02]  /*6e90*/  IMAD.IADD R10, R21, 0x1, R10 ;  /* 0x00000001150a7824 */ /* 0x000fc400078e020a */
[----:B------:R-:W-:Y:S02]  /*6ea0*/  IMAD.IADD R11, R20, 0x1, R11 ;  /* 0x00000001140b7824 */ /* 0x000fe400078e020b */
[----:B------:R-:W-:-:S03]  /*6eb0*/  IMAD.MOV.U32 R18, RZ, RZ, RZ ;  /* 0x000000ffff127224 */ /* 0x000fc600078e00ff */
[----:B------:R0:W-:Y:S01]  /*6ec0*/  STL.128 [R1+0x1a0], R8 ;  /* 0x0001a00801007387 */ /* 0x0001e20000100c00 */
[----:B--2---:R-:W-:-:S05]  /*6ed0*/  IADD3 R16, P0, PT, R16, 0x200, RZ ;  /* 0x0000020010107810 */ /* 0x004fca0007f1e0ff */
[----:B------:R-:W-:-:S05]  /*6ee0*/  IMAD.X R17, RZ, RZ, R17, P0 ;  /* 0x000000ffff117224 */ /* 0x000fca00000e0611 */
[----:B------:R0:W-:Y:S03]  /*6ef0*/  STL.64 [R1+0x188], R16 ;  /* 0x0001881001007387 */ /* 0x0001e60000100a00 */
.L_x_21:
[----:B------:R-:W-:Y:S05]  /*6f00*/  BSYNC.RECONVERGENT B0 ;  /* 0x0000000000007941 */ /* 0x000fea0003800200 */
.L_x_20:
[----:B------:R-:W-:Y:S05]  /*6f10*/  BRA.U UP1, `(.L_x_24) ;  /* 0xffffffe501007547 */ /* 0x000fea000b83ffff */
[----:B------:R-:W-:Y:S01]  /*6f20*/  ISETP.GT.U32.AND P0, PT, R18, 0x37, PT ;  /* 0x000000371200780c */ /* 0x000fe20003f04070 */
[----:B------:R-:W-:-:S12]  /*6f30*/  BSSY.RECONVERGENT B0, `(.L_x_25) ;  /* 0x0000267000007945 */ /* 0x000fd80003800200 */
[----:B------:R-:W-:Y:S05]  /*6f40*/  @P0 BRA `(.L_x_26) ;  /* 0x0000000400200947 */ /* 0x000fea0003800000 */
[----:B0-----:R-:W-:Y:S01]  /*6f50*/  IMAD.MOV.U32 R9, RZ, RZ, 0x80 ;  /* 0x00000080ff097424 */ /* 0x001fe200078e00ff */
[----:B------:R-:W-:Y:S01]  /*6f60*/  ISETP.NE.AND P0, PT, R18, 0x37, PT ;  /* 0x000000371200780c */ /* 0x000fe20003f05270 */
[----:B------:R-:W-:-:S05]  /*6f70*/  IMAD.IADD R8, R1, 0x1, R18 ;  /* 0x0000000101087824 */ /* 0x000fca00078e0212 */
[----:B------:R1:W-:Y:S07]  /*6f80*/  STL.U8 [R8+0x140], R9 ;  /* 0x0001400908007387 */ /* 0x0003ee0000100000 */
[----:B------:R-:W-:Y:S05]  /*6f90*/  @!P0 BRA `(.L_x_27) ;  /* 0x0000002400808947 */ /* 0x000fea0003800000 */
[C---:B------:R-:W-:Y:S01]  /*6fa0*/  ISETP.GT.U32.AND P0, PT, R18.reuse, 0x27, PT ;  /* 0x000000271200780c */ /* 0x040fe20003f04070 */
[----:B------:R-:W-:Y:S01]  /*6fb0*/  BSSY.RECONVERGENT B1, `(.L_x_28) ;  /* 0x000001c000017945 */ /* 0x000fe20003800200 */
[----:B-1----:R-:W-:-:S04]  /*6fc0*/  IADD3 R9, PT, PT, -R18, 0x37, RZ ;  /* 0x0000003712097810 */ /* 0x002fc80007ffe1ff */
[----:B------:R-:W-:-:S04]  /*6fd0*/  LOP3.LUT R12, R9, 0xf, RZ, 0xc0, !PT ;  /* 0x0000000f090c7812 */ /* 0x000fc800078ec0ff */
[----:B------:R-:W-:-:S03]  /*6fe0*/  ISETP.NE.AND P1, PT, R12, RZ, PT ;  /* 0x000000ff0c00720c */ /* 0x000fc60003f25270 */
[----:B------:R-:W-:Y:S10]  /*6ff0*/  @P0 BRA `(.L_x_29) ;  /* 0x00000000005c0947 */ /* 0x000ff40003800000 */
[----:B------:R-:W-:Y:S01]  /*7000*/  LOP3.LUT R11, R9, 0x30, RZ, 0xc0, !PT ;  /* 0x00000030090b7812 */ /* 0x000fe200078ec0ff */
[----:B------:R-:W-:-:S07]  /*7010*/  IMAD.MOV.U32 R8, RZ, RZ, RZ ;  /* 0x000000ffff087224 */ /* 0x000fce00078e00ff */
.L_x_30:
[----:B0-----:R-:W-:Y:S02]  /*7020*/  IMAD.IADD R10, R1, 0x1, R18 ;  /* 0x00000001010a7824 */ /* 0x001fe400078e0212 */
[----:B------:R-:W-:Y:S02]  /*7030*/  VIADD R8, R8, 0x10 ;  /* 0x0000001008087836 */ /* 0x000fe40000000000 */
[----:B------:R-:W-:Y:S01]  /*7040*/  VIADD R18, R18, 0x10 ;  /* 0x0000001012127836 */ /* 0x000fe20000000000 */
[----:B------:R0:W-:Y:S02]  /*7050*/  STL.U8 [R10+0x141], RZ ;  /* 0x000141ff0a007387 */ /* 0x0001e40000100000 */
[----:B------:R-:W-:Y:S02]  /*7060*/  ISETP.NE.AND P0, PT, R8, R11, PT ;  /* 0x0000000b0800720c */ /* 0x000fe40003f05270 */
[----:B------:R0:W-:Y:S04]  /*7070*/  STL.U8 [R10+0x142], RZ ;  /* 0x000142ff0a007387 */ /* 0x0001e80000100000 */
        /* <DEDUP_REMOVED lines=13> */
[----:B------:R0:W-:Y:S01]  /*7150*/  STL.U8 [R10+0x150], RZ ;  /* 0x000150ff0a007387 */ /* 0x0001e20000100000 */
[----:B------:R-:W-:Y:S05]  /*7160*/  @P0 BRA `(.L_x_30) ;  /* 0xfffffffc00ac0947 */ /* 0x000fea000383ffff */
.L_x_29:
[----:B------:R-:W-:Y:S05]  /*7170*/  BSYNC.RECONVERGENT B1 ;  /* 0x0000000000017941 */ /* 0x000fea0003800200 */
.L_x_28:
[----:B------:R-:W-:Y:S05]  /*7180*/  @!P1 BRA `(.L_x_27) ;  /* 0x0000002400049947 */ /* 0x000fea0003800000 */
[----:B------:R-:W-:Y:S01]  /*7190*/  ISETP.GE.U32.AND P0, PT, R12, 0x8, PT ;  /* 0x000000080c00780c */ /* 0x000fe20003f06070 */
[----:B------:R-:W-:Y:S01]  /*71a0*/  BSSY.RECONVERGENT B1, `(.L_x_31) ;  /* 0x000000e000017945 */ /* 0x000fe20003800200 */
[----:B0-----:R-:W-:-:S04]  /*71b0*/  LOP3.LUT R10, R9, 0x7, RZ, 0xc0, !PT ;  /* 0x00000007090a7812 */ /* 0x001fc800078ec0ff */
[----:B------:R-:W-:-:S07]  /*71c0*/  ISETP.NE.AND P1, PT, R10, RZ, PT ;  /* 0x000000ff0a00720c */ /* 0x000fce0003f25270 */
[----:B------:R-:W-:Y:S06]  /*71d0*/  @!P0 BRA `(.L_x_32) ;  /* 0x0000000000288947 */ /* 0x000fec0003800000 */
[----:B------:R-:W-:Y:S02]  /*71e0*/  IMAD.IADD R8, R1, 0x1, R18 ;  /* 0x0000000101087824 */ /* 0x000fe400078e0212 */
[----:B------:R-:W-:-:S03]  /*71f0*/  VIADD R18, R18, 0x8 ;  /* 0x0000000812127836 */ /* 0x000fc60000000000 */
[----:B------:R0:W-:Y:S04]  /*7200*/  STL.U8 [R8+0x141], RZ ;  /* 0x000141ff08007387 */ /* 0x0001e80000100000 */
[----:B------:R0:W-:Y:S04]  /*7210*/  STL.U8 [R8+0x142], RZ ;  /* 0x000142ff08007387 */ /* 0x0001e80000100000 */
[----:B------:R0:W-:Y:S04]  /*7220*/  STL.U8 [R8+0x143], RZ ;  /* 0x000143ff08007387 */ /* 0x0001e80000100000 */
[----:B------:R0:W-:Y:S04]  /*7230*/  STL.U8 [R8+0x144], RZ ;  /* 0x000144ff08007387 */ /* 0x0001e80000100000 */
[----:B------:R0:W-:Y:S04]  /*7240*/  STL.U8 [R8+0x145], RZ ;  /* 0x000145ff08007387 */ /* 0x0001e80000100000 */
[----:B------:R0:W-:Y:S04]  /*7250*/  STL.U8 [R8+0x146], RZ ;  /* 0x000146ff08007387 */ /* 0x0001e80000100000 */
[----:B------:R0:W-:Y:S04]  /*7260*/  STL.U8 [R8+0x147], RZ ;  /* 0x000147ff08007387 */ /* 0x0001e80000100000 */
[----:B------:R0:W-:Y:S02]  /*7270*/  STL.U8 [R8+0x148], RZ ;  /* 0x000148ff08007387 */ /* 0x0001e40000100000 */
.L_x_32:
[----:B------:R-:W-:Y:S05]  /*7280*/  BSYNC.RECONVERGENT B1 ;  /* 0x0000000000017941 */ /* 0x000fea0003800200 */
.L_x_31:
[----:B------:R-:W-:Y:S05]  /*7290*/  @!P1 BRA `(.L_x_27) ;  /* 0x0000002000c09947 */ /* 0x000fea0003800000 */
[----:B------:R-:W-:Y:S02]  /*72a0*/  ISETP.GE.U32.AND P0, PT, R10, 0x4, PT ;  /* 0x000000040a00780c */ /* 0x000fe40003f06070 */
[----:B------:R-:W-:-:S04]  /*72b0*/  LOP3.LUT R9, R9, 0x3, RZ, 0xc0, !PT ;  /* 0x0000000309097812 */ /* 0x000fc800078ec0ff */
[----:B------:R-:W-:-:S07]  /*72c0*/  ISETP.NE.AND P1, PT, R9, RZ, PT ;  /* 0x000000ff0900720c */ /* 0x000fce0003f25270 */
[----:B0-----:R-:W-:Y:S02]  /*72d0*/  @P0 IMAD.IADD R8, R1, 0x1, R18 ;  /* 0x0000000101080824 */ /* 0x001fe400078e0212 */
[----:B------:R-:W-:-:S03]  /*72e0*/  @P0 VIADD R18, R18, 0x4 ;  /* 0x0000000412120836 */ /* 0x000fc60000000000 */
[----:B------:R2:W-:Y:S04]  /*72f0*/  @P0 STL.U8 [R8+0x141], RZ ;  /* 0x000141ff08000387 */ /* 0x0005e80000100000 */
[----:B------:R2:W-:Y:S04]  /*7300*/  @P0 STL.U8 [R8+0x142], RZ ;  /* 0x000142ff08000387 */ /* 0x0005e80000100000 */
[----:B------:R2:W-:Y:S04]  /*7310*/  @P0 STL.U8 [R8+0x143], RZ ;  /* 0x000143ff08000387 */ /* 0x0005e80000100000 */
[----:B------:R2:W-:Y:S01]  /*7320*/  @P0 STL.U8 [R8+0x144], RZ ;  /* 0x000144ff08000387 */ /* 0x0005e20000100000 */
[----:B------:R-:W-:Y:S05]  /*7330*/  @!P1 BRA `(.L_x_27) ;  /* 0x0000002000989947 */ /* 0x000fea0003800000 */
[----:B------:R-:W-:Y:S01]  /*7340*/  IMAD.IADD R18, R1, 0x1, R18 ;  /* 0x0000000101127824 */ /* 0x000fe200078e0212 */
[----:B------:R-:W-:-:S04]  /*7350*/  ISETP.NE.AND P0, PT, R9, 0x1, PT ;  /* 0x000000010900780c */ /* 0x000fc80003f05270 */
[----:B------:R3:W-:Y:S09]  /*7360*/  STL.U8 [R18+0x141], RZ ;  /* 0x000141ff12007387 */ /* 0x0007f20000100000 */
[----:B---3--:R-:W-:Y:S05]  /*7370*/  @!P0 BRA `(.L_x_27) ;  /* 0x0000002000888947 */ /* 0x008fea0003800000 */
[----:B------:R3:W-:Y:S01]  /*7380*/  STL.U8 [R18+0x142], RZ ;  /* 0x000142ff12007387 */ /* 0x0007e20000100000 */
[----:B------:R-:W-:-:S13]  /*7390*/  ISETP.NE.AND P0, PT, R9, 0x2, PT ;  /* 0x000000020900780c */ /* 0x000fda0003f05270 */
[----:B---3--:R-:W-:Y:S05]  /*73a0*/  @!P0 BRA `(.L_x_27) ;  /* 0x00000020007c8947 */ /* 0x008fea0003800000 */
[----:B------:R3:W-:Y:S01]  /*73b0*/  STL.U8 [R18+0x143], RZ ;  /* 0x000143ff12007387 */ /* 0x0007e20000100000 */
[----:B------:R-:W-:Y:S05]  /*73c0*/  BRA `(.L_x_27) ;  /* 0x0000002000747947 */ /* 0x000fea0003800000 */
.L_x_26:
[----:B0-----:R-:W-:Y:S01]  /*73d0*/  IMAD.MOV.U32 R10, RZ, RZ, 0x80 ;  /* 0x00000080ff0a7424 */ /* 0x001fe200078e00ff */
[----:B------:R-:W-:Y:S01]  /*73e0*/  BSSY.RECONVERGENT B1, `(.L_x_33) ;  /* 0x0000066000017945 */ /* 0x000fe20003800200 */
[----:B------:R-:W-:Y:S02]  /*73f0*/  IMAD.IADD R9, R1, 0x1, R18 ;  /* 0x0000000101097824 */ /* 0x000fe400078e0212 */
[----:B------:R-:W-:-:S03]  /*7400*/  VIADD R8, R18, 0x1 ;  /* 0x0000000112087836 */ /* 0x000fc60000000000 */
[----:B------:R0:W-:Y:S02]  /*7410*/  STL.U8 [R9+0x140], R10 ;  /* 0x0001400a09007387 */ /* 0x0001e40000100000 */
[----:B------:R-:W-:-:S13]  /*7420*/  ISETP.GT.U32.AND P0, PT, R8, 0x3f, PT ;  /* 0x0000003f0800780c */ /* 0x000fda0003f04070 */
[----:B0-----:R-:W-:Y:S05]  /*7430*/  @P0 BRA `(.L_x_34) ;  /* 0x0000000400800947 */ /* 0x001fea0003800000 */
[C---:B------:R-:W-:Y:S01]  /*7440*/  IADD3 R9, PT, PT, -R18.reuse, 0x3f, RZ ;  /* 0x0000003f12097810 */ /* 0x040fe20007ffe1ff */
[----:B------:R-:W-:Y:S01]  /*7450*/  VIADD R18, R18, 0xffffffd0 ;  /* 0xffffffd012127836 */ /* 0x000fe20000000000 */
[----:B------:R-:W-:Y:S02]  /*7460*/  BSSY.RECONVERGENT B2, `(.L_x_35) ;  /* 0x000002b000027945 */ /* 0x000fe40003800200 */
[----:B------:R-:W-:Y:S02]  /*7470*/  LOP3.LUT R20, R9, 0xf, RZ, 0xc0, !PT ;  /* 0x0000000f09147812 */ /* 0x000fe400078ec0ff */
[----:B------:R-:W-:Y:S02]  /*7480*/  ISETP.GE.U32.AND P0, PT, R18, 0xf, PT ;  /* 0x0000000f1200780c */ /* 0x000fe40003f06070 */
[----:B------:R-:W-:-:S11]  /*7490*/  ISETP.NE.AND P1, PT, R20, RZ, PT ;  /* 0x000000ff1400720c */ /* 0x000fd60003f25270 */
[----:B------:R-:W-:Y:S05]  /*74a0*/  @!P0 BRA `(.L_x_36) ;  /* 0x0000000000988947 */ /* 0x000fea0003800000 */
[----:B------:R-:W-:Y:S01]  /*74b0*/  LOP3.LUT R21, R9, 0xfffffff0, RZ, 0xc0, !PT ;  /* 0xfffffff009157812 */ /* 0x000fe200078ec0ff */
[----:B------:R-:W-:-:S07]  /*74c0*/  IMAD.MOV.U32 R10, RZ, RZ, RZ ;  /* 0x000000ffff0a7224 */ /* 0x000fce00078e00ff */
.L_x_37:
[C-C-:B-1----:R-:W-:Y:S01]  /*74d0*/  IMAD.IADD R17, R1.reuse, 0x1, R8.reuse ;  /* 0x0000000101117824 */ /* 0x142fe200078e0208 */
[C-C-:B------:R-:W-:Y:S01]  /*74e0*/  IADD3 R16, PT, PT, R1.reuse, 0x1, R8.reuse ;  /* 0x0000000101107810 */ /* 0x140fe20007ffe008 */
[----:B------:R-:W-:Y:S01]  /*74f0*/  VIADD R10, R10, 0x10 ;  /* 0x000000100a0a7836 */ /* 0x000fe20000000000 */
[C-C-:B------:R-:W-:Y:S02]  /*7500*/  IADD3 R15, PT, PT, R1.reuse, 0x2, R8.reuse ;  /* 0x00000002010f7810 */ /* 0x140fe40007ffe008 */
[C-C-:B------:R-:W-:Y:S01]  /*7510*/  IADD3 R14, PT, PT, R1.reuse, 0x3, R8.reuse ;  /* 0x00000003010e7810 */ /* 0x140fe20007ffe008 */
[----:B------:R0:W-:Y:S01]  /*7520*/  STL.U8 [R17+0x140], RZ ;  /* 0x000140ff11007387 */ /* 0x0001e20000100000 */
[C-C-:B------:R-:W-:Y:S02]  /*7530*/  IADD3 R13, PT, PT, R1.reuse, 0x4, R8.reuse ;  /* 0x00000004010d7810 */ /* 0x140fe40007ffe008 */
[C-C-:B------:R-:W-:Y:S01]  /*7540*/  IADD3 R12, PT, PT, R1.reuse, 0x5, R8.reuse ;  /* 0x00000005010c7810 */ /* 0x140fe20007ffe008 */
[----:B------:R1:W-:Y:S01]  /*7550*/  STL.U8 [R16+0x140], RZ ;  /* 0x000140ff10007387 */ /* 0x0003e20000100000 */
[----:B------:R-:W-:-:S02]  /*7560*/  IADD3 R11, PT, PT, R1, 0x6, R8 ;  /* 0x00000006010b7810 */ /* 0x000fc40007ffe008 */
[C-C-:B------:R-:W-:Y:S01]  /*7570*/  IADD3 R19, PT, PT, R1.reuse, 0x7, R8.reuse ;  /* 0x0000000701137810 */ /* 0x140fe20007ffe008 */
[----:B------:R2:W-:Y:S01]  /*7580*/  STL.U8 [R15+0x140], RZ ;  /* 0x000140ff0f007387 */ /* 0x0005e20000100000 */
[C-C-:B------:R-:W-:Y:S02]  /*7590*/  IADD3 R18, PT, PT, R1.reuse, 0x8, R8.reuse ;  /* 0x0000000801127810 */ /* 0x140fe40007ffe008 */
[C-C-:B0-----:R-:W-:Y:S01]  /*75a0*/  IADD3 R17, PT, PT, R1.reuse, 0x9, R8.reuse ;  /* 0x0000000901117810 */ /* 0x141fe20007ffe008 */
[----:B------:R0:W-:Y:S01]  /*75b0*/  STL.U8 [R14+0x140], RZ ;  /* 0x000140ff0e007387 */ /* 0x0001e20000100000 */
[C-C-:B-1----:R-:W-:Y:S02]  /*75c0*/  IADD3 R16, PT, PT, R1.reuse, 0xa, R8.reuse ;  /* 0x0000000a01107810 */ /* 0x142fe40007ffe008 */
[----:B------:R-:W-:Y:S01]  /*75d0*/  ISETP.NE.AND P0, PT, R10, R21, PT ;  /* 0x000000150a00720c */ /* 0x000fe20003f05270 */
[----:B------:R1:W-:Y:S01]  /*75e0*/  STL.U8 [R13+0x140], RZ ;  /* 0x000140ff0d007387 */ /* 0x0003e20000100000 */
[----:B--2---:R-:W-:-:S03]  /*75f0*/  IADD3 R15, PT, PT, R1, 0xb, R8 ;  /* 0x0000000b010f7810 */ /* 0x004fc60007ffe008 */
[----:B------:R2:W-:Y:S01]  /*7600*/  STL.U8 [R12+0x140], RZ ;  /* 0x000140ff0c007387 */ /* 0x0005e20000100000 */
[----:B0-----:R-:W-:-:S03]  /*7610*/  IADD3 R14, PT, PT, R1, 0xc, R8 ;  /* 0x0000000c010e7810 */ /* 0x001fc60007ffe008 */
[----:B------:R0:W-:Y:S01]  /*7620*/  STL.U8 [R11+0x140], RZ ;  /* 0x000140ff0b007387 */ /* 0x0001e20000100000 */
[----:B-1----:R-:W-:-:S03]  /*7630*/  IADD3 R13, PT, PT, R1, 0xd, R8 ;  /* 0x0000000d010d7810 */ /* 0x002fc60007ffe008 */
[----:B------:R1:W-:Y:S01]  /*7640*/  STL.U8 [R19+0x140], RZ ;  /* 0x000140ff13007387 */ /* 0x0003e20000100000 */
[----:B--2---:R-:W-:-:S03]  /*7650*/  IADD3 R12, PT, PT, R1, 0xe, R8 ;  /* 0x0000000e010c7810 */ /* 0x004fc60007ffe008 */
[----:B------:R1:W-:Y:S01]  /*7660*/  STL.U8 [R18+0x140], RZ ;  /* 0x000140ff12007387 */ /* 0x0003e20000100000 */
[----:B0-----:R-:W-:Y:S01]  /*7670*/  IADD3 R11, PT, PT, R1, 0xf, R8 ;  /* 0x0000000f010b7810 */ /* 0x001fe20007ffe008 */
[----:B------:R-:W-:Y:S02]  /*7680*/  VIADD R8, R8, 0x10 ;  /* 0x0000001008087836 */ /* 0x000fe40000000000 */
        /* <DEDUP_REMOVED lines=8> */
.L_x_36:
[----:B------:R-:W-:Y:S05]  /*7710*/  BSYNC.RECONVERGENT B2 ;  /* 0x0000000000027941 */ /* 0x000fea0003800200 */
.L_x_35:
[----:B------:R-:W-:Y:S05]  /*7720*/  @!P1 BRA `(.L_x_34) ;  /* 0x0000000000c49947 */ /* 0x000fea0003800000 */
[----:B------:R-:W-:Y:S01]  /*7730*/  ISETP.GE.U32.AND P0, PT, R20, 0x8, PT ;  /* 0x000000081400780c */ /* 0x000fe20003f06070 */
[----:B------:R-:W-:Y:S01]  /*7740*/  BSSY.RECONVERGENT B2, `(.L_x_38) ;  /* 0x0000015000027945 */ /* 0x000fe20003800200 */
[----:B-1----:R-:W-:-:S04]  /*7750*/  LOP3.LUT R18, R9, 0x7, RZ, 0xc0, !PT ;  /* 0x0000000709127812 */ /* 0x002fc800078ec0ff */
[----:B------:R-:W-:-:S07]  /*7760*/  ISETP.NE.AND P1, PT, R18, RZ, PT ;  /* 0x000000ff1200720c */ /* 0x000fce0003f25270 */
[----:B------:R-:W-:Y:S06]  /*7770*/  @!P0 BRA `(.L_x_39) ;  /* 0x0000000000448947 */ /* 0x000fec0003800000 */
[C-C-:B------:R-:W-:Y:S01]  /*7780*/  IMAD.IADD R17, R1.reuse, 0x1, R8.reuse ;  /* 0x0000000101117824 */ /* 0x140fe200078e0208 */
[C-C-:B------:R-:W-:Y:S02]  /*7790*/  IADD3 R16, PT, PT, R1.reuse, 0x1, R8.reuse ;  /* 0x0000000101107810 */ /* 0x140fe40007ffe008 */
[C-C-:B------:R-:W-:Y:S02]  /*77a0*/  IADD3 R15, PT, PT, R1.reuse, 0x2, R8.reuse ;  /* 0x00000002010f7810 */ /* 0x140fe40007ffe008 */
[C-C-:B------:R-:W-:Y:S01]  /*77b0*/  IADD3 R14, PT, PT, R1.reuse, 0x3, R8.reuse ;  /* 0x00000003010e7810 */ /* 0x140fe20007ffe008 */
[----:B------:R0:W-:Y:S01]  /*77c0*/  STL.U8 [R17+0x140], RZ ;  /* 0x000140ff11007387 */ /* 0x0001e20000100000 */
[C-C-:B------:R-:W-:Y:S02]  /*77d0*/  IADD3 R13, PT, PT, R1.reuse, 0x4, R8.reuse ;  /* 0x00000004010d7810 */ /* 0x140fe40007ffe008 */
[C-C-:B------:R-:W-:Y:S01]  /*77e0*/  IADD3 R12, PT, PT, R1.reuse, 0x5, R8.reuse ;  /* 0x00000005010c7810 */ /* 0x140fe20007ffe008 */
[----:B------:R0:W-:Y:S01]  /*77f0*/  STL.U8 [R16+0x140], RZ ;  /* 0x000140ff10007387 */ /* 0x0001e20000100000 */
[----:B------:R-:W-:-:S02]  /*7800*/  IADD3 R11, PT, PT, R1, 0x6, R8 ;  /* 0x00000006010b7810 */ /* 0x000fc40007ffe008 */
[----:B------:R-:W-:Y:S01]  /*7810*/  IADD3 R10, PT, PT, R1, 0x7, R8 ;  /* 0x00000007010a7810 */ /* 0x000fe20007ffe008 */
[----:B------:R0:W-:Y:S01]  /*7820*/  STL.U8 [R15+0x140], RZ ;  /* 0x000140ff0f007387 */ /* 0x0001e20000100000 */
[----:B------:R-:W-:-:S03]  /*7830*/  VIADD R8, R8, 0x8 ;  /* 0x0000000808087836 */ /* 0x000fc60000000000 */
[----:B------:R0:W-:Y:S04]  /*7840*/  STL.U8 [R14+0x140], RZ ;  /* 0x000140ff0e007387 */ /* 0x0001e80000100000 */
[----:B------:R0:W-:Y:S04]  /*7850*/  STL.U8 [R13+0x140], RZ ;  /* 0x000140ff0d007387 */ /* 0x0001e80000100000 */
[----:B------:R0:W-:Y:S04]  /*7860*/  STL.U8 [R12+0x140], RZ ;  /* 0x000140ff0c007387 */ /* 0x0001e80000100000 */
[----:B------:R0:W-:Y:S04]  /*7870*/  STL.U8 [R11+0x140], RZ ;  /* 0x000140ff0b007387 */ /* 0x0001e80000100000 */
[----:B------:R0:W-:Y:S02]  /*7880*/  STL.U8 [R10+0x140], RZ ;  /* 0x000140ff0a007387 */ /* 0x0001e40000100000 */
.L_x_39:
[----:B------:R-:W-:Y:S05]  /*7890*/  BSYNC.RECONVERGENT B2 ;  /* 0x0000000000027941 */ /* 0x000fea0003800200 */
.L_x_38:
[----:B------:R-:W-:Y:S05]  /*78a0*/  @!P1 BRA `(.L_x_34) ;  /* 0x0000000000649947 */ /* 0x000fea0003800000 */
[----:B------:R-:W-:Y:S01]  /*78b0*/  ISETP.GE.U32.AND P0, PT, R18, 0x4, PT ;  /* 0x000000041200780c */ /* 0x000fe20003f06070 */
[----:B------:R-:W-:Y:S01]  /*78c0*/  BSSY.RECONVERGENT B2, `(.L_x_40) ;  /* 0x000000d000027945 */ /* 0x000fe20003800200 */
[----:B------:R-:W-:-:S04]  /*78d0*/  LOP3.LUT R9, R9, 0x3, RZ, 0xc0, !PT ;  /* 0x0000000309097812 */ /* 0x000fc800078ec0ff */
[----:B------:R-:W-:-:S07]  /*78e0*/  ISETP.NE.AND P1, PT, R9, RZ, PT ;  /* 0x000000ff0900720c */ /* 0x000fce0003f25270 */
[----:B------:R-:W-:Y:S06]  /*78f0*/  @!P0 BRA `(.L_x_41) ;  /* 0x0000000000248947 */ /* 0x000fec0003800000 */
[C-C-:B0-----:R-:W-:Y:S01]  /*7900*/  IMAD.IADD R10, R1.reuse, 0x1, R8.reuse ;  /* 0x00000001010a7824 */ /* 0x141fe200078e0208 */
[C-C-:B------:R-:W-:Y:S02]  /*7910*/  IADD3 R11, PT, PT, R1.reuse, 0x1, R8.reuse ;  /* 0x00000001010b7810 */ /* 0x140fe40007ffe008 */
[C-C-:B------:R-:W-:Y:S02]  /*7920*/  IADD3 R12, PT, PT, R1.reuse, 0x2, R8.reuse ;  /* 0x00000002010c7810 */ /* 0x140fe40007ffe008 */
[----:B------:R-:W-:Y:S01]  /*7930*/  IADD3 R13, PT, PT, R1, 0x3, R8 ;  /* 0x00000003010d7810 */ /* 0x000fe20007ffe008 */
[----:B------:R1:W-:Y:S01]  /*7940*/  STL.U8 [R10+0x140], RZ ;  /* 0x000140ff0a007387 */ /* 0x0003e20000100000 */
[----:B------:R-:W-:-:S03]  /*7950*/  VIADD R8, R8, 0x4 ;  /* 0x0000000408087836 */ /* 0x000fc60000000000 */
[----:B------:R1:W-:Y:S04]  /*7960*/  STL.U8 [R11+0x140], RZ ;  /* 0x000140ff0b007387 */ /* 0x0003e80000100000 */
[----:B------:R1:W-:Y:S04]  /*7970*/  STL.U8 [R12+0x140], RZ ;  /* 0x000140ff0c007387 */ /* 0x0003e80000100000 */
[----:B------:R1:W-:Y:S02]  /*7980*/  STL.U8 [R13+0x140], RZ ;  /* 0x000140ff0d007387 */ /* 0x0003e40000100000 */
.L_x_41:
[----:B------:R-:W-:Y:S05]  /*7990*/  BSYNC.RECONVERGENT B2 ;  /* 0x0000000000027941 */ /* 0x000fea0003800200 */
.L_x_40:
[----:B------:R-:W-:Y:S05]  /*79a0*/  @!P1 BRA `(.L_x_34) ;  /* 0x0000000000249947 */ /* 0x000fea0003800000 */
[----:B01----:R-:W-:Y:S01]  /*79b0*/  IMAD.IADD R10, R1, 0x1, R8 ;  /* 0x00000001010a7824 */ /* 0x003fe200078e0208 */
[----:B------:R-:W-:-:S04]  /*79c0*/  ISETP.NE.AND P0, PT, R9, 0x1, PT ;  /* 0x000000010900780c */ /* 0x000fc80003f05270 */
[----:B------:R2:W-:Y:S09]  /*79d0*/  STL.U8 [R10+0x140], RZ ;  /* 0x000140ff0a007387 */ /* 0x0005f20000100000 */
[----:B--2---:R-:W-:Y:S05]  /*79e0*/  @!P0 BRA `(.L_x_34) ;  /* 0x0000000000148947 */ /* 0x004fea0003800000 */
[----:B------:R-:W-:Y:S02]  /*79f0*/  ISETP.NE.AND P0, PT, R9, 0x2, PT ;  /* 0x000000020900780c */ /* 0x000fe40003f05270 */
[----:B------:R-:W-:-:S05]  /*7a00*/  IADD3 R9, PT, PT, R1, 0x1, R8 ;  /* 0x0000000101097810 */ /* 0x000fca0007ffe008 */
[----:B------:R2:W-:Y:S06]  /*7a10*/  STL.U8 [R9+0x140], RZ ;  /* 0x000140ff09007387 */ /* 0x0005ec0000100000 */
[----:B------:R-:W-:-:S05]  /*7a20*/  @P0 IADD3 R8, PT, PT, R1, 0x2, R8 ;  /* 0x0000000201080810 */ /* 0x000fca0007ffe008 */
[----:B------:R2:W-:Y:S02]  /*7a30*/  @P0 STL.U8 [R8+0x140], RZ ;  /* 0x000140ff08000387 */ /* 0x0005e40000100000 */
.L_x_34:
[----:B------:R-:W-:Y:S05]  /*7a40*/  BSYNC.RECONVERGENT B1 ;  /* 0x0000000000017941 */ /* 0x000fea0003800200 */
.L_x_33:
[----:B------:R-:W3:Y:S04]  /*7a50*/  LDL.128 R20, [R1+0x170] ;  /* 0x0001700001147983 */ /* 0x000ee80000100c00 */
[----:B012---:R-:W2:Y:S04]  /*7a60*/  LDL.128 R8, [R1+0x150] ;  /* 0x0001500001087983 */ /* 0x007ea80000100c00 */
[----:B------:R-:W4:Y:S04]  /*7a70*/  LDL.128 R12, [R1+0x160] ;  /* 0x00016000010c7983 */ /* 0x000f280000100c00 */
[----:B------:R-:W5:Y:S01]  /*7a80*/  LDL.128 R16, [R1+0x140] ;  /* 0x0001400001107983 */ /* 0x000f620000100c00 */
[----:B------:R-:W-:Y:S01]  /*7a90*/  UMOV UR10, 0x10 ;  /* 0x00000010000a7882 */ /* 0x000fe20000000000 */
[----:B---3--:R-:W-:-:S02]  /*7aa0*/  PRMT R27, R21, 0x7771, RZ ;  /* 0x00007771151b7816 */ /* 0x008fc400000000ff */
[C---:B------:R-:W-:Y:S02]  /*7ab0*/  PRMT R28, R21.reuse, 0x7770, RZ ;  /* 0x00007770151c7816 */ /* 0x040fe400000000ff */
[----:B------:R-:W-:Y:S01]  /*7ac0*/  PRMT R30, R21, 0x7773, RZ ;  /* 0x00007773151e7816 */ /* 0x000fe200000000ff */
[----:B------:R-:W-:-:S05]  /*7ad0*/  IMAD.U32 R27, R27, 0x10000, RZ ;  /* 0x000100001b1b7824 */ /* 0x000fca00078e00ff */
[----:B------:R-:W-:Y:S02]  /*7ae0*/  LOP3.LUT R29, R27, 0xff0000, RZ, 0xc0, !PT ;  /* 0x00ff00001b1d7812 */ /* 0x000fe400078ec0ff */
[----:B--2---:R-:W-:-:S03]  /*7af0*/  PRMT R27, R8, 0x7771, RZ ;  /* 0x00007771081b7816 */ /* 0x004fc600000000ff */
        /* <DEDUP_REMOVED lines=140> */
[----:B------:R-:W-:-:S05]  /*83c0*/  LOP3.LUT R23, R34, R28, R27, 0xfe, !PT ;  /* 0x0000001c22177212 */ /* 0x000fca00078efe1b */
[----:B------:R0:W-:Y:S02]  /*83d0*/  STL.128 [R1+0x30], R20 ;  /* 0x0000301401007387 */ /* 0x0001e40000100c00 */
.L_x_42:
[----:B------:R-:W-:-:S04]  /*83e0*/  UIADD3 UR4, UPT, UPT, UR10, -0x7, URZ ;  /* 0xfffffff90a047890 */ /* 0x000fc8000fffe0ff */
[----:B------:R-:W-:-:S09]  /*83f0*/  ULEA UR4, UR4, UR14, 0x2 ;  /* 0x0000000e04047291 */ /* 0x000fd2000f8e10ff */
[----:B0-----:R-:W2:Y:S04]  /*8400*/  LDL R19, [UR4+-0x20] ;  /* 0xffffe004ff137983 */ /* 0x001ea80008100800 */
[----:B------:R-:W3:Y:S04]  /*8410*/  LDL.64 R10, [UR4+-0x1c] ;  /* 0xffffe404ff0a7983 */ /* 0x000ee80008100a00 */
[----:B------:R-:W4:Y:S04]  /*8420*/  LDL R17, [UR4] ;  /* 0x00000004ff117983 */ /* 0x000f280008100800 */
[----:B------:R-:W5:Y:S04]  /*8430*/  LDL.64 R12, [UR4+0x4] ;  /* 0x00000404ff0c7983 */ /* 0x000f680008100a00 */
[----:B------:R-:W5:Y:S01]  /*8440*/  LDL R14, [UR4+-0x14] ;  /* 0xffffec04ff0e7983 */ /* 0x000f620008100800 */
[--C-:B-1----:R-:W-:Y:S01]  /*8450*/  SHF.R.U32.HI R21, RZ, 0xa, R23.reuse ;  /* 0x0000000aff157819 */ /* 0x102fe20000011617 */
[----:B------:R-:W-:Y:S01]  /*8460*/  UIADD3 UR5, UPT, UPT, UR10, -0x3, URZ ;  /* 0xfffffffd0a057890 */ /* 0x000fe2000fffe0ff */
[----:B------:R-:W-:-:S02]  /*8470*/  SHF.L.W.U32.HI R18, R23, 0xf, R23 ;  /* 0x0000000f17127819 */ /* 0x000fc40000010e17 */
[--C-:B------:R-:W-:Y:S01]  /*8480*/  SHF.R.U32.HI R15, RZ, 0xa, R22.reuse ;  /* 0x0000000aff0f7819 */ /* 0x100fe20000011616 */
[----:B------:R-:W-:Y:S01]  /*8490*/  ULEA UR5, UR5, UR14, 0x2 ;  /* 0x0000000e05057291 */ /* 0x000fe2000f8e10ff */
[C-C-:B------:R-:W-:Y:S02]  /*84a0*/  SHF.L.W.U32.HI R8, R22.reuse, 0xf, R22.reuse ;  /* 0x0000000f16087819 */ /* 0x140fe40000010e16 */
[----:B------:R-:W-:Y:S02]  /*84b0*/  SHF.L.W.U32.HI R9, R22, 0xd, R22 ;  /* 0x0000000d16097819 */ /* 0x000fe40000010e16 */
[----:B------:R-:W-:Y:S02]  /*84c0*/  SHF.L.W.U32.HI R23, R23, 0xd, R23 ;  /* 0x0000000d17177819 */ /* 0x000fe40000010e17 */
[----:B------:R-:W-:Y:S02]  /*84d0*/  LOP3.LUT R9, R15, R8, R9, 0x96, !PT ;  /* 0x000000080f097212 */ /* 0x000fe400078e9609 */
[----:B------:R-:W-:-:S02]  /*84e0*/  LOP3.LUT R21, R21, R18, R23, 0x96, !PT ;  /* 0x0000001215157212 */ /* 0x000fc400078e9617 */
[C-C-:B--2---:R-:W-:Y:S02]  /*84f0*/  SHF.L.W.U32.HI R8, R19.reuse, 0x19, R19.reuse ;  /* 0x0000001913087819 */ /* 0x144fe40000010e13 */
[--C-:B------:R-:W-:Y:S02]  /*8500*/  SHF.L.W.U32.HI R15, R19, 0xe, R19.reuse ;  /* 0x0000000e130f7819 */ /* 0x100fe40000010e13 */
[----:B------:R-:W-:Y:S02]  /*8510*/  SHF.R.U32.HI R18, RZ, 0x3, R19 ;  /* 0x00000003ff127819 */ /* 0x000fe40000011613 */
[C-C-:B---3--:R-:W-:Y:S02]  /*8520*/  SHF.L.W.U32.HI R22, R10.reuse, 0x19, R10.reuse ;  /* 0x000000190a167819 */ /* 0x148fe40000010e0a */
[--C-:B------:R-:W-:Y:S02]  /*8530*/  SHF.L.W.U32.HI R23, R10, 0xe, R10.reuse ;  /* 0x0000000e0a177819 */ /* 0x100fe40000010e0a */
[----:B------:R-:W-:-:S02]  /*8540*/  SHF.R.U32.HI R27, RZ, 0x3, R10 ;  /* 0x00000003ff1b7819 */ /* 0x000fc4000001160a */
[----:B----4-:R-:W-:Y:S02]  /*8550*/  IADD3 R9, PT, PT, R16, R9, R17 ;  /* 0x0000000910097210 */ /* 0x010fe40007ffe011 */
[----:B------:R-:W-:Y:S02]  /*8560*/  LOP3.LUT R8, R18, R8, R15, 0x96, !PT ;  /* 0x0000000812087212 */ /* 0x000fe400078e960f */
[----:B-----5:R-:W-:Y:S02]  /*8570*/  IADD3 R21, PT, PT, R19, R21, R12 ;  /* 0x0000001513157210 */ /* 0x020fe40007ffe00c */
[----:B------:R-:W-:Y:S01]  /*8580*/  LOP3.LUT R22, R27, R22, R23, 0x96, !PT ;  /* 0x000000161b167212 */ /* 0x000fe200078e9617 */
[----:B------:R-:W-:Y:S01]  /*8590*/  IMAD.IADD R8, R8, 0x1, R9 ;  /* 0x0000000108087824 */ /* 0x000fe200078e0209 */
[C-C-:B------:R-:W-:Y:S02]  /*85a0*/  SHF.L.W.U32.HI R17, R11.reuse, 0x19, R11.reuse ;  /* 0x000000190b117819 */ /* 0x140fe40000010e0b */
[----:B------:R-:W-:Y:S01]  /*85b0*/  SHF.L.W.U32.HI R18, R11, 0xe, R11 ;  /* 0x0000000e0b127819 */ /* 0x000fe20000010e0b */
[----:B------:R-:W-:Y:S01]  /*85c0*/  IMAD.IADD R9, R22, 0x1, R21 ;  /* 0x0000000116097824 */ /* 0x000fe200078e0215 */
[----:B------:R-:W-:-:S02]  /*85d0*/  SHF.R.U32.HI R19, RZ, 0x3, R11 ;  /* 0x00000003ff137819 */ /* 0x000fc4000001160b */
        /* <DEDUP_REMOVED lines=8> */
[----:B------:R-:W-:Y:S02]  /*8660*/  LOP3.LUT R21, R23, R21, R22, 0x96, !PT ;  /* 0x0000001517157212 */ /* 0x000fe400078e9616 */
[C-C-:B------:R-:W-:Y:S02]  /*8670*/  SHF.L.W.U32.HI R15, R14.reuse, 0x19, R14.reuse ;  /* 0x000000190e0f7819 */ /* 0x140fe40000010e0e */
[--C-:B------:R-:W-:Y:S02]  /*8680*/  SHF.L.W.U32.HI R16, R14, 0xe, R14.reuse ;  /* 0x0000000e0e107819 */ /* 0x100fe40000010e0e */
[----:B------:R-:W-:-:S02]  /*8690*/  SHF.R.U32.HI R18, RZ, 0x3, R14 ;  /* 0x00000003ff127819 */ /* 0x000fc4000001160e */
[----:B------:R-:W-:Y:S02]  /*86a0*/  IADD3 R20, PT, PT, R11, R21, R20 ;  /* 0x000000150b147210 */ /* 0x000fe40007ffe014 */
[----:B------:R-:W-:Y:S02]  /*86b0*/  IADD3 R10, PT, PT, R10, R12, R13 ;  /* 0x0000000c0a0a7210 */ /* 0x000fe40007ffe00d */
[----:B------:R-:W-:-:S03]  /*86c0*/  LOP3.LUT R11, R18, R15, R16, 0x96, !PT ;  /* 0x0000000f120b7212 */ /* 0x000fc600078e9610 */
[----:B------:R-:W-:Y:S02]  /*86d0*/  IMAD.IADD R10, R17, 0x1, R10 ;  /* 0x00000001110a7824 */ /* 0x000fe400078e020a */
[----:B------:R-:W-:-:S05]  /*86e0*/  IMAD.IADD R11, R11, 0x1, R20 ;  /* 0x000000010b0b7824 */ /* 0x000fca00078e0214 */
[----:B------:R0:W-:Y:S04]  /*86f0*/  STL.128 [UR4+0x1c], R8 ;  /* 0x00001c08ff007987 */ /* 0x0001e80008100c04 */
[----:B------:R-:W2:Y:S04]  /*8700*/  LDL R23, [UR5+-0x20] ;  /* 0xffffe005ff177983 */ /* 0x000ea80008100800 */
[----:B------:R-:W3:Y:S04]  /*8710*/  LDL.64 R16, [UR5+-0x1c] ;  /* 0xffffe405ff107983 */ /* 0x000ee80008100a00 */
[----:B------:R-:W4:Y:S04]  /*8720*/  LDL R21, [UR5] ;  /* 0x00000005ff157983 */ /* 0x000f280008100800 */
[----:B------:R-:W5:Y:S04]  /*8730*/  LDL.64 R18, [UR5+0x4] ;  /* 0x00000405ff127983 */ /* 0x000f680008100a00 */
[----:B------:R-:W5:Y:S01]  /*8740*/  LDL R20, [UR5+-0x14] ;  /* 0xffffec05ff147983 */ /* 0x000f620008100800 */
[C-C-:B------:R-:W-:Y:S01]  /*8750*/  SHF.L.W.U32.HI R22, R11.reuse, 0xf, R11.reuse ;  /* 0x0000000f0b167819 */ /* 0x140fe20000010e0b */
[----:B------:R-:W-:Y:S01]  /*8760*/  UIADD3 UR4, UPT, UPT, UR10, 0x1, URZ ;  /* 0x000000010a047890 */ /* 0x000fe2000fffe0ff */
[----:B------:R-:W-:-:S02]  /*8770*/  SHF.L.W.U32.HI R27, R11, 0xd, R11 ;  /* 0x0000000d0b1b7819 */ /* 0x000fc40000010e0b */
[----:B0-----:R-:W-:Y:S01]  /*8780*/  SHF.R.U32.HI R11, RZ, 0xa, R11 ;  /* 0x0000000aff0b7819 */ /* 0x001fe2000001160b */
[----:B------:R-:W-:Y:S01]  /*8790*/  ULEA UR9, UR4, UR14, 0x2 ;  /* 0x0000000e04097291 */ /* 0x000fe2000f8e10ff */
[C-C-:B------:R-:W-:Y:S02]  /*87a0*/  SHF.L.W.U32.HI R12, R10.reuse, 0xf, R10.reuse ;  /* 0x0000000f0a0c7819 */ /* 0x140fe40000010e0a */
[--C-:B------:R-:W-:Y:S02]  /*87b0*/  SHF.L.W.U32.HI R13, R10, 0xd, R10.reuse ;  /* 0x0000000d0a0d7819 */ /* 0x100fe40000010e0a */
[----:B------:R-:W-:Y:S02]  /*87c0*/  SHF.R.U32.HI R15, RZ, 0xa, R10 ;  /* 0x0000000aff0f7819 */ /* 0x000fe4000001160a */
        /* <DEDUP_REMOVED lines=14> */
[--C-:B------:R-:W-:Y:S01]  /*88b0*/  SHF.L.W.U32.HI R15, R17, 0xe, R17.reuse ;  /* 0x0000000e110f7819 */ /* 0x100fe20000010e11 */
        /* <DEDUP_REMOVED lines=16> */
[----:B------:R-:W-:Y:S01]  /*89c0*/  LOP3.LUT R15, R15, R10, R11, 0x96, !PT ;  /* 0x0000000a0f0f7212 */ /* 0x000fe200078e960b */
[----:B------:R-:W-:-:S04]  /*89d0*/  IMAD.IADD R14, R14, 0x1, R9 ;  /* 0x000000010e0e7824 */ /* 0x000fc800078e0209 */
        /* <DEDUP_REMOVED lines=10> */
[----:B------:R-:W-:Y:S01]  /*8a80*/  SHF.R.U32.HI R16, RZ, 0xa, R14 ;  /* 0x0000000aff107819 */ /* 0x000fe2000001160e */
[----:B------:R-:W-:Y:S01]  /*8a90*/  ULEA UR4, UR4, UR14, 0x2 ;  /* 0x0000000e04047291 */ /* 0x000fe2000f8e10ff */
[C-C-:B------:R-:W-:Y:S02]  /*8aa0*/  SHF.L.W.U32.HI R22, R15.reuse, 0xf, R15.reuse ;  /* 0x0000000f0f167819 */ /* 0x140fe40000010e0f */
[--C-:B------:R-:W-:Y:S02]  /*8ab0*/  SHF.L.W.U32.HI R27, R15, 0xd, R15.reuse ;  /* 0x0000000d0f1b7819 */ /* 0x100fe40000010e0f */
[----:B0-----:R-:W-:Y:S02]  /*8ac0*/  SHF.R.U32.HI R15, RZ, 0xa, R15 ;  /* 0x0000000aff0f7819 */ /* 0x001fe4000001160f */
        /* <DEDUP_REMOVED lines=14> */
[----:B------:R-:W-:Y:S01]  /*8bb0*/  SHF.R.U32.HI R18, RZ, 0x3, R11 ;  /* 0x00000003ff127819 */ /* 0x000fe2000001160b */
[----:B------:R-:W-:Y:S01]  /*8bc0*/  IMAD.IADD R9, R16, 0x1, R15 ;  /* 0x0000000110097824 */ /* 0x000fe200078e020f */
[----:B------:R-:W-:-:S02]  /*8bd0*/  SHF.L.W.U32.HI R16, R11, 0x19, R11 ;  /* 0x000000190b107819 */ /* 0x000fc40000010e0b */
        /* <DEDUP_REMOVED lines=18> */
[----:B------:R-:W2:Y:S04]  /*8d00*/  LDL R21, [UR4] ;  /* 0x00000004ff157983 */ /* 0x000ea80008100800 */
[----:B------:R-:W3:Y:S04]  /*8d10*/  LDL R23, [UR4+-0x20] ;  /* 0xffffe004ff177983 */ /* 0x000ee80008100800 */
[----:B------:R-:W4:Y:S04]  /*8d20*/  LDL.64 R12, [UR4+-0x1c] ;  /* 0xffffe404ff0c7983 */ /* 0x000f280008100a00 */
[----:B------:R-:W5:Y:S04]  /*8d30*/  LDL.64 R14, [UR4+0x4] ;  /* 0x00000404ff0e7983 */ /* 0x000f680008100a00 */
[----:B------:R-:W5:Y:S01]  /*8d40*/  LDL R16, [UR4+-0x14] ;  /* 0xffffec04ff107983 */ /* 0x000f620008100800 */
[C-C-:B------:R-:W-:Y:S01]  /*8d50*/  SHF.L.W.U32.HI R18, R10.reuse, 0xf, R10.reuse ;  /* 0x0000000f0a127819 */ /* 0x140fe20000010e0a */
[----:B------:R-:W-:Y:S01]  /*8d60*/  UIADD3 UR10, UPT, UPT, UR10, 0x10, URZ ;  /* 0x000000100a0a7890 */ /* 0x000fe2000fffe0ff */
[----:B------:R-:W-:-:S02]  /*8d70*/  SHF.L.W.U32.HI R19, R10, 0xd, R10 ;  /* 0x0000000d0a137819 */ /* 0x000fc40000010e0a */
[----:B------:R-:W-:Y:S01]  /*8d80*/  SHF.R.U32.HI R20, RZ, 0xa, R10 ;  /* 0x0000000aff147819 */ /* 0x000fe2000001160a */
[----:B------:R-:W-:Y:S01]  /*8d90*/  UISETP.NE.AND UP1, UPT, UR10, 0x40, UPT ;  /* 0x000000400a00788c */ /* 0x000fe2000bf25270 */
[C-C-:B------:R-:W-:Y:S02]  /*8da0*/  SHF.L.W.U32.HI R22, R11.reuse, 0xf, R11.reuse ;  /* 0x0000000f0b167819 */ /* 0x140fe40000010e0b */
[--C-:B------:R-:W-:Y:S02]  /*8db0*/  SHF.L.W.U32.HI R27, R11, 0xd, R11.reuse ;  /* 0x0000000d0b1b7819 */ /* 0x100fe40000010e0b */
[----:B0-----:R-:W-:Y:S02]  /*8dc0*/  SHF.R.U32.HI R11, RZ, 0xa, R11 ;  /* 0x0000000aff0b7819 */ /* 0x001fe4000001160b */
[----:B------:R-:W-:Y:S02]  /*8dd0*/  LOP3.LUT R18, R20, R18, R19, 0x96, !PT ;  /* 0x0000001214127212 */ /* 0x000fe400078e9613 */
[----:B------:R-:W-:-:S02]  /*8de0*/  LOP3.LUT R22, R11, R22, R27, 0x96, !PT ;  /* 0x000000160b167212 */ /* 0x000fc400078e961b */
[----:B--2---:R-:W-:Y:S02]  /*8df0*/  IADD3 R18, PT, PT, R17, R18, R21 ;  /* 0x0000001211127210 */ /* 0x004fe40007ffe015 */
[C-C-:B---3--:R-:W-:Y:S02]  /*8e00*/  SHF.L.W.U32.HI R9, R23.reuse, 0x19, R23.reuse ;  /* 0x0000001917097819 */ /* 0x148fe40000010e17 */
[--C-:B------:R-:W-:Y:S02]  /*8e10*/  SHF.L.W.U32.HI R10, R23, 0xe, R23.reuse ;  /* 0x0000000e170a7819 */ /* 0x100fe40000010e17 */
[----:B------:R-:W-:Y:S02]  /*8e20*/  SHF.R.U32.HI R11, RZ, 0x3, R23 ;  /* 0x00000003ff0b7819 */ /* 0x000fe40000011617 */
[C-C-:B----4-:R-:W-:Y:S02]  /*8e30*/  SHF.L.W.U32.HI R17, R12.reuse, 0x19, R12.reuse ;  /* 0x000000190c117819 */ /* 0x150fe40000010e0c */
[----:B------:R-:W-:-:S02]  /*8e40*/  SHF.L.W.U32.HI R20, R12, 0xe, R12 ;  /* 0x0000000e0c147819 */ /* 0x000fc40000010e0c */
[----:B------:R-:W-:Y:S02]  /*8e50*/  SHF.R.U32.HI R19, RZ, 0x3, R12 ;  /* 0x00000003ff137819 */ /* 0x000fe4000001160c */
[----:B------:R-:W-:Y:S02]  /*8e60*/  LOP3.LUT R9, R11, R9, R10, 0x96, !PT ;  /* 0x000000090b097212 */ /* 0x000fe400078e960a */
[----:B-----5:R-:W-:Y:S02]  /*8e70*/  IADD3 R14, PT, PT, R23, R22, R14 ;  /* 0x00000016170e7210 */ /* 0x020fe40007ffe00e */
[----:B------:R-:W-:Y:S01]  /*8e80*/  LOP3.LUT R17, R19, R17, R20, 0x96, !PT ;  /* 0x0000001113117212 */ /* 0x000fe200078e9614 */
[----:B------:R-:W-:Y:S01]  /*8e90*/  IMAD.IADD R20, R9, 0x1, R18 ;  /* 0x0000000109147824 */ /* 0x000fe200078e0212 */
[--C-:B------:R-:W-:Y:S02]  /*8ea0*/  SHF.L.W.U32.HI R19, R16, 0xe, R16.reuse ;  /* 0x0000000e10137819 */ /* 0x100fe40000010e10 */
[----:B------:R-:W-:Y:S01]  /*8eb0*/  SHF.R.U32.HI R22, RZ, 0x3, R16 ;  /* 0x00000003ff167819 */ /* 0x000fe20000011610 */
[----:B------:R-:W-:Y:S01]  /*8ec0*/  IMAD.IADD R21, R17, 0x1, R14 ;  /* 0x0000000111157824 */ /* 0x000fe200078e020e */
[----:B------:R-:W-:-:S02]  /*8ed0*/  SHF.L.W.U32.HI R9, R20, 0xf, R20 ;  /* 0x0000000f14097819 */ /* 0x000fc40000010e14 */
        /* <DEDUP_REMOVED lines=10> */
[----:B------:R-:W-:Y:S02]  /*8f80*/  SHF.L.W.U32.HI R18, R16, 0x19, R16 ;  /* 0x0000001910127819 */ /* 0x000fe40000010e10 */
[----:B------:R-:W-:-:S02]  /*8f90*/  LOP3.LUT R10, R14, R10, R11, 0x96, !PT ;  /* 0x0000000a0e0a7212 */ /* 0x000fc400078e960b */
[----:B------:R-:W-:Y:S02]  /*8fa0*/  IADD3 R9, PT, PT, R12, R9, R15 ;  /* 0x000000090c097210 */ /* 0x000fe40007ffe00f */
[----:B------:R-:W-:Y:S02]  /*8fb0*/  IADD3 R17, PT, PT, R13, R17, R8 ;  /* 0x000000110d117210 */ /* 0x000fe40007ffe008 */
[----:B------:R-:W-:Y:S01]  /*8fc0*/  LOP3.LUT R18, R22, R18, R19, 0x96, !PT ;  /* 0x0000001216127212 */ /* 0x000fe200078e9613 */
[----:B------:R-:W-:-:S04]  /*8fd0*/  IMAD.IADD R22, R10, 0x1, R9 ;  /* 0x000000010a167824 */ /* 0x000fc800078e0209 */
[----:B------:R-:W-:-:S05]  /*8fe0*/  IMAD.IADD R23, R18, 0x1, R17 ;  /* 0x0000000112177824 */ /* 0x000fca00078e0211 */
[----:B------:R1:W-:Y:S01]  /*8ff0*/  STL.128 [UR4+0x1c], R20 ;  /* 0x00001c14ff007987 */ /* 0x0003e20008100c04 */
[----:B------:R-:W-:Y:S05]  /*9000*/  BRA.U UP1, `(.L_x_42) ;  /* 0xfffffff101f47547 */ /* 0x000fea000b83ffff */
[----:B------:R-:W2:Y:S04]  /*9010*/  LDL.128 R12, [R1+0x190] ;  /* 0x00019000010c7983 */ /* 0x000ea80000100c00 */
[----:B------:R-:W1:Y:S01]  /*9020*/  LDL.128 R8, [R1+0x1a0] ;  /* 0x0001a00001087983 */ /* 0x000e620000100c00 */
[----:B------:R-:W-:Y:S01]  /*9030*/  UMOV UR4, URZ ;  /* 0x000000ff00047c82 */ /* 0x000fe20008000000 */
[----:B--2---:R-:W-:Y:S02]  /*9040*/  IMAD.MOV.U32 R29, RZ, RZ, R12 ;  /* 0x000000ffff1d7224 */ /* 0x004fe400078e000c */
[----:B------:R-:W-:Y:S02]  /*9050*/  IMAD.MOV.U32 R30, RZ, RZ, R13 ;  /* 0x000000ffff1e7224 */ /* 0x000fe400078e000d */
[----:B------:R-:W-:-:S02]  /*9060*/  IMAD.MOV.U32 R27, RZ, RZ, R14 ;  /* 0x000000ffff1b7224 */ /* 0x000fc400078e000e */
[----:B------:R-:W-:Y:S02]  /*9070*/  IMAD.MOV.U32 R28, RZ, RZ, R15 ;  /* 0x000000ffff1c7224 */ /* 0x000fe400078e000f */
[----:B-1----:R-:W-:Y:S02]  /*9080*/  IMAD.MOV.U32 R23, RZ, RZ, R8 ;  /* 0x000000ffff177224 */ /* 0x002fe400078e0008 */
[----:B------:R-:W-:Y:S02]  /*9090*/  IMAD.MOV.U32 R22, RZ, RZ, R9 ;  /* 0x000000ffff167224 */ /* 0x000fe400078e0009 */
[----:B------:R-:W-:Y:S02]  /*90a0*/  IMAD.MOV.U32 R21, RZ, RZ, R10 ;  /* 0x000000ffff157224 */ /* 0x000fe400078e000a */
[----:B------:R-:W-:-:S07]  /*90b0*/  IMAD.MOV.U32 R20, RZ, RZ, R11 ;  /* 0x000000ffff147224 */ /* 0x000fce00078e000b */
.L_x_43:
[----:B------:R-:W-:-:S09]  /*90c0*/  ULEA UR5, UR4, UR14, 0x2 ;  /* 0x0000000e04057291 */ /* 0x000fd2000f8e10ff */
[----:B------:R-:W2:Y:S01]  /*90d0*/  LDL.128 R16, [UR5] ;  /* 0x00000005ff107983 */ /* 0x000ea20008100c00 */
[----:B------:R-:W-:Y:S01]  /*90e0*/  USHF.L.U32 UR5, UR4, 0x2, URZ ;  /* 0x0000000204057899 */ /* 0x000fe200080006ff */
[C-C-:B------:R-:W-:Y:S01]  /*90f0*/  SHF.L.W.U32.HI R31, R23.reuse, 0x1a, R23.reuse ;  /* 0x0000001a171f7819 */ /* 0x140fe20000010e17 */
[----:B------:R-:W-:Y:S01]  /*9100*/  UIADD3 UR4, UPT, UPT, UR4, 0x4, URZ ;  /* 0x0000000404047890 */ /* 0x000fe2000fffe0ff */
[C-C-:B------:R-:W-:Y:S02]  /*9110*/  SHF.L.W.U32.HI R32, R23.reuse, 0x15, R23.reuse ;  /* 0x0000001517207819 */ /* 0x140fe40000010e17 */
[----:B------:R-:W-:Y:S01]  /*9120*/  SHF.L.W.U32.HI R33, R23, 0x7, R23 ;  /* 0x0000000717217819 */ /* 0x000fe20000010e17 */
[----:B------:R-:W-:-:S03]  /*9130*/  UISETP.NE.AND UP1, UPT, UR4, 0x40, UPT ;  /* 0x000000400400788c */ /* 0x000fc6000bf25270 */
[----:B------:R-:W-:Y:S02]  /*9140*/  LOP3.LUT R31, R33, R31, R32, 0x96, !PT ;  /* 0x0000001f211f7212 */ /* 0x000fe400078e9620 */
[----:B------:R-:W-:Y:S01]  /*9150*/  LOP3.LUT R32, R21, R23, R22, 0xb8, !PT ;  /* 0x0000001715207212 */ /* 0x000fe200078eb816 */
[----:B------:R-:W2:Y:S01]  /*9160*/  LDCU.64 UR10, c[0x3][UR5+0x88] ;  /* 0x00c01100050a77ac */ /* 0x000ea20008000a00 */
[--C-:B------:R-:W-:Y:S02]  /*9170*/  SHF.L.W.U32.HI R33, R29, 0x13, R29.reuse ;  /* 0x000000131d217819 */ /* 0x100fe40000010e1d */
[----:B------:R-:W-:Y:S02]  /*9180*/  IADD3 R31, PT, PT, R31, R32, R20 ;  /* 0x000000201f1f7210 */ /* 0x000fe40007ffe014 */
[----:B------:R-:W-:Y:S02]  /*9190*/  SHF.L.W.U32.HI R32, R29, 0xa, R29 ;  /* 0x0000000a1d207819 */ /* 0x000fe40000010e1d */
[----:B--2---:R-:W-:-:S02]  /*91a0*/  IADD3 R31, PT, PT, R16, UR10, R31 ;  /* 0x0000000a101f7c10 */ /* 0x004fc4000fffe01f */
[----:B------:R-:W-:-:S03]  /*91b0*/  SHF.L.W.U32.HI R16, R29, 0x1e, R29 ;  /* 0x0000001e1d107819 */ /* 0x000fc60000010e1d */
[----:B------:R-:W-:Y:S01]  /*91c0*/  IMAD.IADD R20, R31, 0x1, R28 ;  /* 0x000000011f147824 */ /* 0x000fe200078e021c */
[----:B------:R-:W-:-:S04]  /*91d0*/  LOP3.LUT R16, R32, R16, R33, 0x96, !PT ;  /* 0x0000001020107212 */ /* 0x000fc800078e9621 */
        /* <DEDUP_REMOVED lines=46> */
[----:B------:R-:W-:Y:S01]  /*94c0*/  IMAD.IADD R12, R12, 0x1, R29 ;  /* 0x000000010c0c7824 */ /* 0x000fe200078e021d */
[----:B------:R0:W-:Y:S01]  /*94d0*/  STL.128 [R1+0x140], RZ ;  /* 0x000140ff01007387 */ /* 0x0001e20000100c00 */
[----:B------:R-:W-:Y:S02]  /*94e0*/  IMAD.IADD R13, R13, 0x1, R30 ;  /* 0x000000010d0d7824 */ /* 0x000fe400078e021e */
[----:B------:R-:W-:Y:S01]  /*94f0*/  IMAD.IADD R14, R27, 0x1, R14 ;  /* 0x000000011b0e7824 */ /* 0x000fe200078e020e */
[----:B------:R0:W-:Y:S01]  /*9500*/  STL.128 [R1+0x150], RZ ;  /* 0x000150ff01007387 */ /* 0x0001e20000100c00 */
[----:B------:R-:W-:Y:S02]  /*9510*/  IMAD.IADD R15, R28, 0x1, R15 ;  /* 0x000000011c0f7824 */ /* 0x000fe400078e020f */
[----:B------:R-:W-:Y:S01]  /*9520*/  IMAD.IADD R8, R8, 0x1, R23 ;  /* 0x0000000108087824 */ /* 0x000fe200078e0217 */
[----:B------:R0:W-:Y:S01]  /*9530*/  STL.128 [R1+0x160], RZ ;  /* 0x000160ff01007387 */ /* 0x0001e20000100c00 */
[----:B------:R-:W-:-:S02]  /*9540*/  IMAD.IADD R9, R9, 0x1, R22 ;  /* 0x0000000109097824 */ /* 0x000fc400078e0216 */
[----:B------:R-:W-:Y:S01]  /*9550*/  IMAD.IADD R10, R21, 0x1, R10 ;  /* 0x00000001150a7824 */ /* 0x000fe200078e020a */
[----:B------:R0:W-:Y:S01]  /*9560*/  STL.128 [R1+0x190], R12 ;  /* 0x0001900c01007387 */ /* 0x0001e20000100c00 */
[----:B------:R-:W-:-:S03]  /*9570*/  IMAD.IADD R11, R20, 0x1, R11 ;  /* 0x00000001140b7824 */ /* 0x000fc600078e020b */
[----:B------:R0:W-:Y:S04]  /*9580*/  STL.64 [R1+0x170], RZ ;  /* 0x000170ff01007387 */ /* 0x0001e80000100a00 */
[----:B------:R0:W-:Y:S02]  /*9590*/  STL.128 [R1+0x1a0], R8 ;  /* 0x0001a00801007387 */ /* 0x0001e40000100c00 */
.L_x_27:
[----:B------:R-:W-:Y:S05]  /*95a0*/  BSYNC.RECONVERGENT B0 ;  /* 0x0000000000007941 */ /* 0x000fea0003800200 */
.L_x_25:
[----:B0-----:R-:W4:Y:S04]  /*95b0*/  LDL.128 R12, [R1+0x150] ;  /* 0x00015000010c7983 */ /* 0x001f280000100c00 */
[----:B---3--:R-:W3:Y:S04]  /*95c0*/  LDL.128 R16, [R1+0x160] ;  /* 0x0001600001107983 */ /* 0x008ee80000100c00 */
[----:B-12---:R-:W2:Y:S04]  /*95d0*/  LDL.128 R8, [R1+0x140] ;  /* 0x0001400001087983 */ /* 0x006ea80000100c00 */
[----:B------:R-:W5:Y:S04]  /*95e0*/  LDL.64 R20, [R1+0x170] ;  /* 0x0001700001147983 */ /* 0x000f680000100a00 */
[----:B------:R-:W5:Y:S04]  /*95f0*/  LDL R27, [R1+0x180] ;  /* 0x00018000011b7983 */ /* 0x000f680000100800 */
[----:B------:R-:W5:Y:S01]  /*9600*/  LDL.64 R22, [R1+0x188] ;  /* 0x0001880001167983 */ /* 0x000f620000100a00 */
[----:B------:R-:W-:Y:S01]  /*9610*/  UMOV UR10, 0x10 ;  /* 0x00000010000a7882 */ /* 0x000fe20000000000 */
[----:B----4-:R-:W-:-:S05]  /*9620*/  PRMT R28, R12, 0x7771, RZ ;  /* 0x000077710c1c7816 */ /* 0x010fca00000000ff */
[----:B------:R-:W-:Y:S01]  /*9630*/  IMAD.U32 R29, R28, 0x10000, RZ ;  /* 0x000100001c1d7824 */ /* 0x000fe200078e00ff */
[----:B------:R-:W-:-:S04]  /*9640*/  PRMT R32, R14, 0x7771, RZ ;  /* 0x000077710e207816 */ /* 0x000fc800000000ff */
[----:B------:R-:W-:Y:S02]  /*9650*/  LOP3.LUT R31, R29, 0xff0000, RZ, 0xc0, !PT ;  /* 0x00ff00001d1f7812 */ /* 0x000fe400078ec0ff */
[----:B------:R-:W-:Y:S02]  /*9660*/  PRMT R29, R13, 0x7771, RZ ;  /* 0x000077710d1d7816 */ /* 0x000fe400000000ff */
[----:B------:R-:W-:Y:S01]  /*9670*/  PRMT R28, R12, 0x7770, RZ ;  /* 0x000077700c1c7816 */ /* 0x000fe200000000ff */
[----:B------:R-:W-:Y:S01]  /*9680*/  IMAD.U32 R32, R32, 0x10000, RZ ;  /* 0x0001000020207824 */ /* 0x000fe200078e00ff */
[----:B------:R-:W-:Y:S01]  /*9690*/  PRMT R30, R12, 0x7772, RZ ;  /* 0x000077720c1e7816 */ /* 0x000fe200000000ff */
[----:B------:R-:W-:Y:S02]  /*96a0*/  IMAD.U32 R29, R29, 0x10000, RZ ;  /* 0x000100001d1d7824 */ /* 0x000fe400078e00ff */
[----:B------:R-:W-:Y:S01]  /*96b0*/  IMAD R28, R28, 0x1000000, R31 ;  /* 0x010000001c1c7824 */ /* 0x000fe200078e021f */
[----:B------:R-:W-:Y:S01]  /*96c0*/  PRMT R31, R12, 0x7773, RZ ;  /* 0x000077730c1f7816 */ /* 0x000fe200000000ff */
[----:B------:R-:W-:Y:S01]  /*96d0*/  IMAD.SHL.U32 R12, R30, 0x100, RZ ;  /* 0x000001001e0c7824 */ /* 0x000fe200078e00ff */
[----:B------:R-:W-:-:S02]  /*96e0*/  LOP3.LUT R29, R29, 0xff0000, RZ, 0xc0, !PT ;  /* 0x00ff00001d1d7812 */ /* 0x000fc400078ec0ff */
[----:B------:R-:W-:Y:S02]  /*96f0*/  LOP3.LUT R33, R32, 0xff0000, RZ, 0xc0, !PT ;  /* 0x00ff000020217812 */ /* 0x000fe400078ec0ff */
[----:B------:R-:W-:Y:S02]  /*9700*/  PRMT R30, R13, 0x7770, RZ ;  /* 0x000077700d1e7816 */ /* 0x000fe400000000ff */
[----:B------:R-:W-:Y:S02]  /*9710*/  PRMT R32, R14, 0x7770, RZ ;  /* 0x000077700e207816 */ /* 0x000fe400000000ff */
[----:B------:R-:W-:Y:S01]  /*9720*/  LOP3.LUT R12, R31, R28, R12, 0xfe, !PT ;  /* 0x0000001c1f0c7212 */ /* 0x000fe200078efe0c */
[----:B------:R-:W-:Y:S01]  /*9730*/  IMAD R30, R30, 0x1000000, R29 ;  /* 0x010000001e1e7824 */ /* 0x000fe200078e021d */
[----:B------:R-:W-:Y:S01]  /*9740*/  PRMT R28, R13, 0x7772, RZ ;  /* 0x000077720d1c7816 */ /* 0x000fe200000000ff */
[----:B------:R-:W-:Y:S01]  /*9750*/  IMAD R29, R32, 0x1000000, R33 ;  /* 0x01000000201d7824 */ /* 0x000fe200078e0221 */
[----:B------:R-:W-:-:S02]  /*9760*/  PRMT R32, R14, 0x7772, RZ ;  /* 0x000077720e207816 */ /* 0x000fc400000000ff */
[----:B------:R-:W-:Y:S02]  /*9770*/  PRMT R33, R14, 0x7773, RZ ;  /* 0x000077730e217816 */ /* 0x000fe400000000ff */
[----:B------:R-:W-:Y:S02]  /*9780*/  PRMT R14, R15, 0x7771, RZ ;  /* 0x000077710f0e7816 */ /* 0x000fe400000000ff */
[----:B------:R-:W-:Y:S01]  /*9790*/  PRMT R31, R13, 0x7773, RZ ;  /* 0x000077730d1f7816 */ /* 0x000fe200000000ff */
[----:B------:R-:W-:Y:S02]  /*97a0*/  IMAD.SHL.U32 R13, R28, 0x100, RZ ;  /* 0x000001001c0d7824 */ /* 0x000fe400078e00ff */
[----:B------:R-:W-:Y:S02]  /*97b0*/  IMAD.SHL.U32 R32, R32, 0x100, RZ ;  /* 0x0000010020207824 */ /* 0x000fe400078e00ff */
[----:B------:R-:W-:Y:S01]  /*97c0*/  IMAD.U32 R28, R14, 0x10000, RZ ;  /* 0x000100000e1c7824 */ /* 0x000fe200078e00ff */
[----:B------:R-:W-:-:S02]  /*97d0*/  LOP3.LUT R13, R31, R30, R13, 0xfe, !PT ;  /* 0x0000001e1f0d7212 */ /* 0x000fc400078efe0d */
[----:B---3--:R-:W-:Y:S02]  /*97e0*/  PRMT R31, R16, 0x7771, RZ ;  /* 0x00007771101f7816 */ /* 0x008fe400000000ff */
[----:B------:R-:W-:Y:S02]  /*97f0*/  LOP3.LUT R14, R33, R29, R32, 0xfe, !PT ;  /* 0x0000001d210e7212 */ /* 0x000fe400078efe20 */
[C---:B------:R-:W-:Y:S02]  /*9800*/  PRMT R29, R15.reuse, 0x7770, RZ ;  /* 0x000077700f1d7816 */ /* 0x040fe400000000ff */
[----:B------:R-:W-:Y:S02]  /*9810*/  LOP3.LUT R30, R28, 0xff0000, RZ, 0xc0, !PT ;  /* 0x00ff00001c1e7812 */ /* 0x000fe400078ec0ff */
[----:B------:R-:W-:Y:S01]  /*9820*/  PRMT R28, R15, 0x7772, RZ ;  /* 0x000077720f1c7816 */ /* 0x000fe200000000ff */
[----:B------:R-:W-:Y:S01]  /*9830*/  IMAD.U32 R33, R31, 0x10000, RZ ;  /* 0x000100001f217824 */ /* 0x000fe200078e00ff */
[----:B------:R-:W-:Y:S01]  /*9840*/  PRMT R31, R15, 0x7773, RZ ;  /* 0x000077730f1f7816 */ /* 0x000fe200000000ff */
[----:B------:R-:W-:Y:S01]  /*9850*/  IMAD R15, R29, 0x1000000, R30 ;  /* 0x010000001d0f7824 */ /* 0x000fe200078e021e */
[----:B------:R-:W-:Y:S01]  /*9860*/  PRMT R29, R17, 0x7771, RZ ;  /* 0x00007771111d7816 */ /* 0x000fe200000000ff */
[----:B------:R-:W-:Y:S01]  /*9870*/  IMAD.SHL.U32 R30, R28, 0x100, RZ ;  /* 0x000001001c1e7824 */ /* 0x000fe200078e00ff */
[----:B------:R-:W-:-:S02]  /*9880*/  PRMT R32, R16, 0x7770, RZ ;  /* 0x0000777010207816 */ /* 0x000fc400000000ff */
[----:B------:R-:W-:Y:S02]  /*9890*/  LOP3.LUT R33, R33, 0xff0000, RZ, 0xc0, !PT ;  /* 0x00ff000021217812 */ /* 0x000fe400078ec0ff */
[----:B------:R-:W-:Y:S01]  /*98a0*/  LOP3.LUT R15, R31, R15, R30, 0xfe, !PT ;  /* 0x0000000f1f0f7212 */ /* 0x000fe200078efe1e */
[----:B------:R-:W-:Y:S01]  /*98b0*/  IMAD.U32 R31, R29, 0x10000, RZ ;  /* 0x000100001d1f7824 */ /* 0x000fe200078e00ff */
[----:B------:R-:W-:Y:S01]  /*98c0*/  PRMT R30, R16, 0x7772, RZ ;  /* 0x00007772101e7816 */ /* 0x000fe200000000ff */
[----:B------:R-:W-:Y:S01]  /*98d0*/  IMAD R28, R32, 0x1000000, R33 ;  /* 0x01000000201c7824 */ /* 0x000fe200078e0221 */
[----:B------:R-:W-:Y:S02]  /*98e0*/  PRMT R16, R16, 0x7773, RZ ;  /* 0x0000777310107816 */ /* 0x000fe400000000ff */
[----:B------:R-:W-:Y:S01]  /*98f0*/  LOP3.LUT R32, R31, 0xff0000, RZ, 0xc0, !PT ;  /* 0x00ff00001f207812 */ /* 0x000fe200078ec0ff */
[----:B------:R-:W-:Y:S01]  /*9900*/  IMAD.SHL.U32 R31, R30, 0x100, RZ ;  /* 0x000001001e1f7824 */ /* 0x000fe200078e00ff */
[----:B------:R-:W-:-:S02]  /*9910*/  PRMT R33, R18, 0x7771, RZ ;  /* 0x0000777112217816 */ /* 0x000fc400000000ff */
[----:B------:R-:W-:Y:S02]  /*9920*/  PRMT R29, R17, 0x7770, RZ ;  /* 0x00007770111d7816 */ /* 0x000fe400000000ff */
[----:B------:R-:W-:Y:S01]  /*9930*/  LOP3.LUT R16, R16, R28, R31, 0xfe, !PT ;  /* 0x0000001c10107212 */ /* 0x000fe200078efe1f */
[----:B------:R-:W-:Y:S01]  /*9940*/  IMAD.U32 R33, R33, 0x10000, RZ ;  /* 0x0001000021217824 */ /* 0x000fe200078e00ff */
[----:B------:R-:W-:Y:S01]  /*9950*/  PRMT R28, R17, 0x7772, RZ ;  /* 0x00007772111c7816 */ /* 0x000fe200000000ff */
[----:B------:R-:W-:Y:S01]  /*9960*/  IMAD R29, R29, 0x1000000, R32 ;  /* 0x010000001d1d7824 */ /* 0x000fe200078e0220 */
[----:B------:R-:W-:Y:S02]  /*9970*/  PRMT R30, R18, 0x7770, RZ ;  /* 0x00007770121e7816 */ /* 0x000fe400000000ff */
[----:B------:R-:W-:Y:S01]  /*9980*/  LOP3.LUT R33, R33, 0xff0000, RZ, 0xc0, !PT ;  /* 0x00ff000021217812 */ /* 0x000fe200078ec0ff */
[----:B------:R-:W-:Y:S01]  /*9990*/  IMAD.SHL.U32 R28, R28, 0x100, RZ ;  /* 0x000001001c1c7824 */ /* 0x000fe200078e00ff */
[----:B------:R-:W-:-:S03]  /*99a0*/  PRMT R17, R17, 0x7773, RZ ;  /* 0x0000777311117816 */ /* 0x000fc600000000ff */
[----:B------:R-:W-:Y:S01]  /*99b0*/  IMAD R33, R30, 0x1000000, R33 ;  /* 0x010000001e217824 */ /* 0x000fe200078e0221 */
[----:B------:R-:W-:Y:S02]  /*99c0*/  LOP3.LUT R17, R17, R29, R28, 0xfe, !PT ;  /* 0x0000001d11117212 */ /* 0x000fe400078efe1c */
[C---:B------:R-:W-:Y:S02]  /*99d0*/  PRMT R30, R18.reuse, 0x7772, RZ ;  /* 0x00007772121e7816 */ /* 0x040fe400000000ff */
[C---:B------:R-:W-:Y:S02]  /*99e0*/  PRMT R28, R19.reuse, 0x7771, RZ ;  /* 0x00007771131c7816 */ /* 0x040fe400000000ff */
[----:B------:R-:W-:Y:S01]  /*99f0*/  PRMT R29, R18, 0x7773, RZ ;  /* 0x00007773121d7816 */ /* 0x000fe200000000ff */
[----:B------:R-:W-:Y:S02]  /*9a00*/  IMAD.SHL.U32 R18, R30, 0x100, RZ ;  /* 0x000001001e127824 */ /* 0x000fe400078e00ff */
[----:B------:R-:W-:Y:S01]  /*9a10*/  IMAD.U32 R28, R28, 0x10000, RZ ;  /* 0x000100001c1c7824 */ /* 0x000fe200078e00ff */
[----:B------:R-:W-:-:S02]  /*9a20*/  PRMT R32, R19, 0x7773, RZ ;  /* 0x0000777313207816 */ /* 0x000fc400000000ff */
[----:B------:R-:W-:Y:S02]  /*9a30*/  LOP3.LUT R18, R29, R33, R18, 0xfe, !PT ;  /* 0x000000211d127212 */ /* 0x000fe400078efe12 */
[----:B------:R-:W-:Y:S02]  /*9a40*/  LOP3.LUT R30, R28, 0xff0000, RZ, 0xc0, !PT ;  /* 0x00ff00001c1e7812 */ /* 0x000fe400078ec0ff */
[C---:B------:R-:W-:Y:S02]  /*9a50*/  PRMT R29, R19.reuse, 0x7770, RZ ;  /* 0x00007770131d7816 */ /* 0x040fe400000000ff */
[----:B------:R-:W-:Y:S02]  /*9a60*/  PRMT R28, R19, 0x7772, RZ ;  /* 0x00007772131c7816 */ /* 0x000fe400000000ff */
[----:B--2---:R-:W-:Y:S01]  /*9a70*/  PRMT R19, R8, 0x7771, RZ ;  /* 0x0000777108137816 */ /* 0x004fe200000000ff */
[----:B------:R-:W-:-:S04]  /*9a80*/  IMAD R30, R29, 0x1000000, R30 ;  /* 0x010000001d1e7824 */ /* 0x000fc800078e021e */
[----:B------:R-:W-:Y:S02]  /*9a90*/  IMAD.U32 R29, R19, 0x10000, RZ ;  /* 0x00010000131d7824 */ /* 0x000fe400078e00ff */
[----:B------:R-:W-:Y:S01]  /*9aa0*/  IMAD.SHL.U32 R31, R28, 0x100, RZ ;  /* 0x000001001c1f7824 */ /* 0x000fe200078e00ff */
[----:B------:R-:W-:Y:S02]  /*9ab0*/  PRMT R28, R8, 0x7770, RZ ;  /* 0x00007770081c7816 */ /* 0x000fe400000000ff */
[----:B------:R-:W-:Y:S02]  /*9ac0*/  LOP3.LUT R29, R29, 0xff0000, RZ, 0xc0, !PT ;  /* 0x00ff00001d1d7812 */ /* 0x000fe400078ec0ff */
[----:B------:R-:W-:Y:S02]  /*9ad0*/  LOP3.LUT R19, R32, R30, R31, 0xfe, !PT ;  /* 0x0000001e20137212 */ /* 0x000fe400078efe1f */
[----:B------:R-:W-:Y:S01]  /*9ae0*/  PRMT R31, R10, 0x7771, RZ ;  /* 0x000077710a1f7816 */ /* 0x000fe200000000ff */
[----:B------:R-:W-:Y:S01]  /*9af0*/  IMAD R28, R28, 0x1000000, R29 ;  /* 0x010000001c1c7824 */ /* 0x000fe200078e021d */
[----:B-----5:R-:W-:-:S02]  /*9b00*/  PRMT R33, R21, 0x7771, RZ ;  /* 0x0000777115217816 */ /* 0x020fc400000000ff */
[----:B------:R-:W-:Y:S01]  /*9b10*/  PRMT R29, R9, 0x7771, RZ ;  /* 0x00007771091d7816 */ /* 0x000fe200000000ff */
[----:B------:R-:W-:Y:S01]  /*9b20*/  IMAD.U32 R31, R31, 0x10000, RZ ;  /* 0x000100001f1f7824 */ /* 0x000fe200078e00ff */
[----:B------:R-:W-:Y:S01]  /*9b30*/  LEA R22, P0, R27, R22, 0x3 ;  /* 0x000000161b167211 */ /* 0x000fe200078018ff */
[----:B------:R-:W-:Y:S02]  /*9b40*/  IMAD.U32 R33, R33, 0x10000, RZ ;  /* 0x0001000021217824 */ /* 0x000fe400078e00ff */
[----:B------:R-:W-:Y:S01]  /*9b50*/  IMAD.U32 R29, R29, 0x10000, RZ ;  /* 0x000100001d1d7824 */ /* 0x000fe200078e00ff */
[----:B------:R0:W-:Y:S01]  /*9b60*/  STL.128 [R1+0x10], R12 ;  /* 0x0000100c01007387 */ /* 0x0001e20000100c00 */
[----:B------:R-:W-:Y:S01]  /*9b70*/  PRMT R32, R10, 0x7770, RZ ;  /* 0x000077700a207816 */ /* 0x000fe200000000ff */
[----:B------:R-:W-:Y:S01]  /*9b80*/  IMAD.X R23, RZ, RZ, R23, P0 ;  /* 0x000000ffff177224 */ /* 0x000fe200000e0617 */
[----:B------:R-:W-:Y:S02]  /*9b90*/  LOP3.LUT R31, R31, 0xff0000, RZ, 0xc0, !PT ;  /* 0x00ff00001f1f7812 */ /* 0x000fe400078ec0ff */
[----:B------:R-:W-:-:S02]  /*9ba0*/  LOP3.LUT R33, R33, 0xff0000, RZ, 0xc0, !PT ;  /* 0x00ff000021217812 */ /* 0x000fc400078ec0ff */
[----:B------:R-:W-:Y:S01]  /*9bb0*/  PRMT R30, R9, 0x7770, RZ ;  /* 0x00007770091e7816 */ /* 0x000fe200000000ff */
[----:B------:R1:W-:Y:S01]  /*9bc0*/  STL.128 [R1+0x20], R16 ;  /* 0x0000201001007387 */ /* 0x0003e20000100c00 */
[----:B0-----:R-:W-:Y:S02]  /*9bd0*/  PRMT R12, R21, 0x7770, RZ ;  /* 0x00007770150c7816 */ /* 0x001fe400000000ff */
[----:B------:R-:W-:Y:S01]  /*9be0*/  LOP3.LUT R13, R29, 0xff0000, RZ, 0xc0, !PT ;  /* 0x00ff00001d0d7812 */ /* 0x000fe200078ec0ff */
[----:B------:R-:W-:Y:S01]  /*9bf0*/  IMAD R14, R32, 0x1000000, R31 ;  /* 0x01000000200e7824 */ /* 0x000fe200078e021f */
[----:B------:R-:W-:-:S03]  /*9c00*/  SHF.R.U64 R32, R22, 0x10, R23 ;  /* 0x0000001016207819 */ /* 0x000fc60000001217 */
[----:B------:R-:W-:Y:S02]  /*9c10*/  IMAD R13, R30, 0x1000000, R13 ;  /* 0x010000001e0d7824 */ /* 0x000fe400078e020d */
[----:B-1----:R-:W-:Y:S01]  /*9c20*/  IMAD R18, R12, 0x1000000, R33 ;  /* 0x010000000c127824 */ /* 0x002fe200078e0221 */
[C---:B------:R-:W-:Y:S02]  /*9c30*/  PRMT R12, R21.reuse, 0x7772, RZ ;  /* 0x00007772150c7816 */ /* 0x040fe400000000ff */
[----:B------:R-:W-:Y:S01]  /*9c40*/  SHF.R.U32.HI R30, RZ, 0x10, R23 ;  /* 0x00000010ff1e7819 */ /* 0x000fe20000011617 */
[----:B------:R-:W-:Y:S02]  /*9c50*/  IMAD.U32 R16, R32, 0x10000, RZ ;  /* 0x0001000020107824 */ /* 0x000fe400078e00ff */
[----:B------:R-:W-:Y:S02]  /*9c60*/  IMAD.SHL.U32 R15, R12, 0x100, RZ ;  /* 0x000001000c0f7824 */ /* 0x000fe400078e00ff */
[----:B------:R-:W-:Y:S01]  /*9c70*/  IMAD.U32 R12, R30, 0x10000, RZ ;  /* 0x000100001e0c7824 */ /* 0x000fe200078e00ff */
[----:B------:R-:W-:-:S02]  /*9c80*/  PRMT R27, R21, 0x7773, RZ ;  /* 0x00007773151b7816 */ /* 0x000fc400000000ff */
[--C-:B------:R-:W-:Y:S02]  /*9c90*/  SHF.R.U64 R21, R22, 0x18, R23.reuse ;  /* 0x0000001816157819 */ /* 0x100fe40000001217 */
[----:B------:R-:W-:Y:S02]  /*9ca0*/  LOP3.LUT R16, R16, 0xff0000, RZ, 0xc0, !PT ;  /* 0x00ff000010107812 */ /* 0x000fe400078ec0ff */
[----:B------:R-:W-:Y:S02]  /*9cb0*/  SHF.R.U32.HI R19, RZ, 0x18, R23 ;  /* 0x00000018ff137819 */ /* 0x000fe40000011617 */
[----:B------:R-:W-:Y:S02]  /*9cc0*/  LOP3.LUT R12, R12, 0xff0000, RZ, 0xc0, !PT ;  /* 0x00ff00000c0c7812 */ /* 0x000fe400078ec0ff */
[C---:B------:R-:W-:Y:S01]  /*9cd0*/  PRMT R17, R21.reuse, 0x3340, R32 ;  /* 0x0000334015117816 */ /* 0x040fe20000000020 */
[----:B------:R-:W-:Y:S01]  /*9ce0*/  IMAD R21, R21, 0x1000000, R16 ;  /* 0x0100000015157824 */ /* 0x000fe200078e0210 */
[C---:B------:R-:W-:Y:S01]  /*9cf0*/  PRMT R16, R19.reuse, 0x3340, R30 ;  /* 0x0000334013107816 */ /* 0x040fe2000000001e */
[----:B------:R-:W-:Y:S01]  /*9d00*/  IMAD R19, R19, 0x1000000, R12 ;  /* 0x0100000013137824 */ /* 0x000fe200078e020c */
[----:B------:R-:W-:-:S02]  /*9d10*/  LOP3.LUT R18, R27, R18, R15, 0xfe, !PT ;  /* 0x000000121b127212 */ /* 0x000fc400078efe0f */
[----:B------:R-:W-:Y:S02]  /*9d20*/  PRMT R12, R11, 0x7771, RZ ;  /* 0x000077710b0c7816 */ /* 0x000fe400000000ff */
[----:B------:R-:W-:Y:S02]  /*9d30*/  PRMT R15, R20, 0x7771, RZ ;  /* 0x00007771140f7816 */ /* 0x000fe400000000ff */
[----:B------:R-:W-:Y:S01]  /*9d40*/  PRMT R27, R8, 0x7772, RZ ;  /* 0x00007772081b7816 */ /* 0x000fe200000000ff */
[----:B------:R-:W-:Y:S02]  /*9d50*/  IMAD.U32 R12, R12, 0x10000, RZ ;  /* 0x000100000c0c7824 */ /* 0x000fe400078e00ff */
[----:B------:R-:W-:Y:S01]  /*9d60*/  IMAD.U32 R30, R15, 0x10000, RZ ;  /* 0x000100000f1e7824 */ /* 0x000fe200078e00ff */
[----:B------:R-:W-:Y:S02]  /*9d70*/  SHF.R.U64 R15, R22, 0x8, R23 ;  /* 0x00000008160f7819 */ /* 0x000fe40000001217 */
[----:B------:R-:W-:-:S02]  /*9d80*/  PRMT R29, R8, 0x7773, RZ ;  /* 0x00007773081d7816 */ /* 0x000fc400000000ff */
[----:B------:R-:W-:Y:S02]  /*9d90*/  LOP3.LUT R31, R12, 0xff0000, RZ, 0xc0, !PT ;  /* 0x00ff00000c1f7812 */ /* 0x000fe400078ec0ff */
[----:B------:R-:W-:Y:S01]  /*9da0*/  LOP3.LUT R33, R30, 0xff0000, RZ, 0xc0, !PT ;  /* 0x00ff00001e217812 */ /* 0x000fe200078ec0ff */
[----:B------:R-:W-:Y:S01]  /*9db0*/  IMAD.SHL.U32 R30, R27, 0x100, RZ ;  /* 0x000001001b1e7824 */ /* 0x000fe200078e00ff */
[----:B------:R-:W-:Y:S02]  /*9dc0*/  PRMT R8, R11, 0x7770, RZ ;  /* 0x000077700b087816 */ /* 0x000fe400000000ff */
[----:B------:R-:W-:Y:S02]  /*9dd0*/  PRMT R12, R15, 0x3340, R22 ;  /* 0x000033400f0c7816 */ /* 0x000fe40000000016 */
[----:B------:R-:W-:Y:S01]  /*9de0*/  PRMT R32, R20, 0x7770, RZ ;  /* 0x0000777014207816 */ /* 0x000fe200000000ff */
[----:B------:R-:W-:Y:S01]  /*9df0*/  IMAD R27, R8, 0x1000000, R31 ;  /* 0x01000000081b7824 */ /* 0x000fe200078e021f */
[----:B------:R-:W-:-:S02]  /*9e00*/  PRMT R17, R17, 0x5410, R12 ;  /* 0x0000541011117816 */ /* 0x000fc4000000000c */
[----:B------:R-:W-:Y:S01]  /*9e10*/  LOP3.LUT R12, R29, R28, R30, 0xfe, !PT ;  /* 0x0000001c1d0c7212 */ /* 0x000fe200078efe1e */
[----:B------:R-:W-:Y:S01]  /*9e20*/  IMAD R8, R32, 0x1000000, R33 ;  /* 0x0100000020087824 */ /* 0x000fe200078e0221 */
[C---:B------:R-:W-:Y:S02]  /*9e30*/  PRMT R28, R9.reuse, 0x7772, RZ ;  /* 0x00007772091c7816 */ /* 0x040fe400000000ff */
[----:B------:R-:W-:Y:S02]  /*9e40*/  PRMT R32, R10, 0x7772, RZ ;  /* 0x000077720a207816 */ /* 0x000fe400000000ff */
[----:B------:R-:W-:Y:S01]  /*9e50*/  PRMT R31, R9, 0x7773, RZ ;  /* 0x00007773091f7816 */ /* 0x000fe200000000ff */
[----:B------:R-:W-:Y:S01]  /*9e60*/  IMAD.SHL.U32 R30, R28, 0x100, RZ ;  /* 0x000001001c1e7824 */ /* 0x000fe200078e00ff */
[----:B------:R-:W-:Y:S01]  /*9e70*/  SHF.R.U32.HI R29, RZ, 0x8, R23 ;  /* 0x00000008ff1d7819 */ /* 0x000fe20000011617 */
[----:B------:R-:W-:Y:S01]  /*9e80*/  IMAD.SHL.U32 R32, R32, 0x100, RZ ;  /* 0x0000010020207824 */ /* 0x000fe200078e00ff */
[----:B------:R-:W-:-:S02]  /*9e90*/  PRMT R9, R10, 0x7773, RZ ;  /* 0x000077730a097816 */ /* 0x000fc400000000ff */
[C---:B------:R-:W-:Y:S02]  /*9ea0*/  PRMT R10, R11.reuse, 0x7772, RZ ;  /* 0x000077720b0a7816 */ /* 0x040fe400000000ff */
[----:B------:R-:W-:Y:S02]  /*9eb0*/  PRMT R28, R11, 0x7773, RZ ;  /* 0x000077730b1c7816 */ /* 0x000fe400000000ff */
[----:B------:R-:W-:Y:S01]  /*9ec0*/  PRMT R11, R20, 0x7772, RZ ;  /* 0x00007772140b7816 */ /* 0x000fe200000000ff */
[----:B------:R-:W-:Y:S01]  /*9ed0*/  IMAD.SHL.U32 R15, R15, 0x100, RZ ;  /* 0x000001000f0f7824 */ /* 0x000fe200078e00ff */
[C---:B------:R-:W-:Y:S01]  /*9ee0*/  PRMT R33, R29.reuse, 0x3340, R23 ;  /* 0x000033401d217816 */ /* 0x040fe20000000017 */
[----:B------:R-:W-:Y:S01]  /*9ef0*/  IMAD.SHL.U32 R29, R29, 0x100, RZ ;  /* 0x000001001d1d7824 */ /* 0x000fe200078e00ff */
[----:B------:R-:W-:Y:S01]  /*9f00*/  LOP3.LUT R14, R9, R14, R32, 0xfe, !PT ;  /* 0x0000000e090e7212 */ /* 0x000fe200078efe20 */
[----:B------:R-:W-:Y:S01]  /*9f10*/  IMAD.SHL.U32 R10, R10, 0x100, RZ ;  /* 0x000001000a0a7824 */ /* 0x000fe200078e00ff */
[----:B------:R-:W-:Y:S01]  /*9f20*/  LOP3.LUT R13, R31, R13, R30, 0xfe, !PT ;  /* 0x0000000d1f0d7212 */ /* 0x000fe200078efe1e */
[----:B------:R-:W-:Y:S01]  /*9f30*/  IMAD.SHL.U32 R9, R11, 0x100, RZ ;  /* 0x000001000b097824 */ /* 0x000fe200078e00ff */
[----:B------:R-:W-:-:S02]  /*9f40*/  PRMT R31, R20, 0x7773, RZ ;  /* 0x00007773141f7816 */ /* 0x000fc400000000ff */
[----:B------:R-:W-:Y:S02]  /*9f50*/  PRMT R16, R16, 0x5410, R33 ;  /* 0x0000541010107816 */ /* 0x000fe40000000021 */
[----:B------:R-:W-:Y:S02]  /*9f60*/  LOP3.LUT R33, R22, 0xff, RZ, 0xc0, !PT ;  /* 0x000000ff16217812 */ /* 0x000fe400078ec0ff */
[----:B------:R-:W-:Y:S02]  /*9f70*/  LOP3.LUT R30, R23, 0xff, RZ, 0xc0, !PT ;  /* 0x000000ff171e7812 */ /* 0x000fe400078ec0ff */
[----:B------:R-:W-:Y:S02]  /*9f80*/  LOP3.LUT R32, R15, 0xff00, RZ, 0xc0, !PT ;  /* 0x0000ff000f207812 */ /* 0x000fe400078ec0ff */
[----:B------:R-:W-:Y:S02]  /*9f90*/  LOP3.LUT R20, R29, 0xff00, RZ, 0xc0, !PT ;  /* 0x0000ff001d147812 */ /* 0x000fe400078ec0ff */
[----:B------:R-:W-:-:S02]  /*9fa0*/  LOP3.LUT R15, R28, R27, R10, 0xfe, !PT ;  /* 0x0000001b1c0f7212 */ /* 0x000fc400078efe0a */
[----:B------:R-:W-:Y:S01]  /*9fb0*/  LOP3.LUT R8, R31, R8, R9, 0xfe, !PT ;  /* 0x000000081f087212 */ /* 0x000fe200078efe09 */
[----:B------:R-:W-:Y:S01]  /*9fc0*/  IMAD.MOV.U32 R9, RZ, RZ, R18 ;  /* 0x000000ffff097224 */ /* 0x000fe200078e0012 */
[----:B------:R-:W-:Y:S02]  /*9fd0*/  IADD3 R11, PT, PT, R33, R21, R32 ;  /* 0x00000015210b7210 */ /* 0x000fe40007ffe020 */
[----:B------:R-:W-:Y:S01]  /*9fe0*/  IADD3 R10, PT, PT, R30, R19, R20 ;  /* 0x000000131e0a7210 */ /* 0x000fe20007ffe014 */
[----:B------:R0:W-:Y:S04]  /*9ff0*/  STL.128 [R1], R12 ;  /* 0x0000000c01007387 */ /* 0x0001e80000100c00 */
[----:B------:R0:W-:Y:S04]  /*a000*/  STL.64 [R1+0x188], R22 ;  /* 0x0001881601007387 */ /* 0x0001e80000100a00 */
[----:B------:R0:W-:Y:S04]  /*a010*/  STL.64 [R1+0x178], R16 ;  /* 0x0001781001007387 */ /* 0x0001e80000100a00 */
[----:B------:R0:W-:Y:S02]  /*a020*/  STL.128 [R1+0x30], R8 ;  /* 0x0000300801007387 */ /* 0x0001e40000100c00 */
.L_x_44:
[----:B------:R-:W-:-:S04]  /*a030*/  UIADD3 UR4, UPT, UPT, UR10, -0x7, URZ ;  /* 0xfffffff90a047890 */ /* 0x000fc8000fffe0ff */
[----:B------:R-:W-:-:S09]  /*a040*/  ULEA UR4, UR4, UR14, 0x2 ;  /* 0x0000000e04047291 */ /* 0x000fd2000f8e10ff */
[----:B------:R-:W2:Y:S04]  /*a050*/  LDL R21, [UR4+-0x20] ;  /* 0xffffe004ff157983 */ /* 0x000ea80008100800 */
[----:B0-----:R-:W3:Y:S04]  /*a060*/  LDL.64 R14, [UR4+-0x1c] ;  /* 0xffffe404ff0e7983 */ /* 0x001ee80008100a00 */
[----:B------:R-:W4:Y:S04]  /*a070*/  LDL R19, [UR4] ;  /* 0x00000004ff137983 */ /* 0x000f280008100800 */
[----:B------:R-:W5:Y:S04]  /*a080*/  LDL.64 R16, [UR4+0x4] ;  /* 0x00000404ff107983 */ /* 0x000f680008100a00 */
[----:B-1----:R-:W5:Y:S01]  /*a090*/  LDL R9, [UR4+-0x14] ;  /* 0xffffec04ff097983 */ /* 0x002f620008100800 */
[--C-:B------:R-:W-:Y:S01]  /*a0a0*/  SHF.R.U32.HI R18, RZ, 0xa, R10.reuse ;  /* 0x0000000aff127819 */ /* 0x100fe2000001160a */
        /* <DEDUP_REMOVED lines=50> */
[C-C-:B------:R-:W-:Y:S01]  /*a3d0*/  SHF.L.W.U32.HI R8, R14.reuse, 0xf, R14.reuse ;  /* 0x0000000f0e087819 */ /* 0x140fe20000010e0e */
[----:B------:R-:W-:Y:S01]  /*a3e0*/  ULEA UR9, UR4, UR14, 0x2 ;  /* 0x0000000e04097291 */ /* 0x000fe2000f8e10ff */
[--C-:B------:R-:W-:Y:S02]  /*a3f0*/  SHF.L.W.U32.HI R19, R14, 0xd, R14.reuse ;  /* 0x0000000d0e137819 */ /* 0x100fe40000010e0e */
[----:B------:R-:W-:Y:S02]  /*a400*/  SHF.R.U32.HI R20, RZ, 0xa, R14 ;  /* 0x0000000aff147819 */ /* 0x000fe4000001160e */
        /* <DEDUP_REMOVED lines=14> */
[--C-:B------:R-:W-:Y:S02]  /*a4f0*/  SHF.L.W.U32.HI R19, R11, 0xe, R11.reuse ;  /* 0x0000000e0b137819 */ /* 0x100fe40000010e0b */
[--C-:B------:R-:W-:Y:S01]  /*a500*/  SHF.R.U32.HI R20, RZ, 0x3, R11.reuse ;  /* 0x00000003ff147819 */ /* 0x100fe2000001160b */
        /* <DEDUP_REMOVED lines=78> */
[C---:B------:R-:W-:Y:S02]  /*a9f0*/  SHF.L.W.U32.HI R22, R19.reuse, 0xf, R19 ;  /* 0x0000000f13167819 */ /* 0x040fe40000010e13 */
[----:B------:R-:W-:Y:S02]  /*aa00*/  LOP3.LUT R14, R20, R14, R15, 0x96, !PT ;  /* 0x0000000e140e7212 */ /* 0x000fe400078e960f */
[--C-:B------:R-:W-:Y:S02]  /*aa10*/  SHF.L.W.U32.HI R27, R19, 0xd, R19.reuse ;  /* 0x0000000d131b7819 */ /* 0x100fe40000010e13 */
[----:B0-----:R-:W-:-:S04]  /*aa20*/  SHF.R.U32.HI R19, RZ, 0xa, R19 ;  /* 0x0000000aff137819 */ /* 0x001fc80000011613 */
[----:B------:R-:W-:Y:S02]  /*aa30*/  LOP3.LUT R19, R19, R22, R27, 0x96, !PT ;  /* 0x0000001613137212 */ /* 0x000fe400078e961b */
[----:B--2---:R-:W-:Y:S02]  /*aa40*/  IADD3 R18, PT, PT, R13, R14, R21 ;  /* 0x0000000e0d127210 */ /* 0x004fe40007ffe015 */
[C-C-:B---3--:R-:W-:Y:S02]  /*aa50*/  SHF.L.W.U32.HI R13, R23.reuse, 0x19, R23.reuse ;  /* 0x00000019170d7819 */ /* 0x148fe40000010e17 */
[--C-:B------:R-:W-:Y:S02]  /*aa60*/  SHF.L.W.U32.HI R14, R23, 0xe, R23.reuse ;  /* 0x0000000e170e7819 */ /* 0x100fe40000010e17 */
[----:B------:R-:W-:Y:S02]  /*aa70*/  SHF.R.U32.HI R15, RZ, 0x3, R23 ;  /* 0x00000003ff0f7819 */ /* 0x000fe40000011617 */
[----:B----4-:R-:W-:-:S02]  /*aa80*/  SHF.L.W.U32.HI R17, R10, 0x19, R10 ;  /* 0x000000190a117819 */ /* 0x010fc40000010e0a */
[--C-:B------:R-:W-:Y:S02]  /*aa90*/  SHF.L.W.U32.HI R20, R10, 0xe, R10.reuse ;  /* 0x0000000e0a147819 */ /* 0x100fe40000010e0a */
[----:B------:R-:W-:Y:S02]  /*aaa0*/  SHF.R.U32.HI R21, RZ, 0x3, R10 ;  /* 0x00000003ff157819 */ /* 0x000fe4000001160a */
[----:B------:R-:W-:Y:S02]  /*aab0*/  LOP3.LUT R13, R15, R13, R14, 0x96, !PT ;  /* 0x0000000d0f0d7212 */ /* 0x000fe400078e960e */
[----:B-----5:R-:W-:Y:S02]  /*aac0*/  IADD3 R14, PT, PT, R23, R19, R8 ;  /* 0x00000013170e7210 */ /* 0x020fe40007ffe008 */
[----:B------:R-:W-:Y:S01]  /*aad0*/  LOP3.LUT R17, R21, R17, R20, 0x96, !PT ;  /* 0x0000001115117212 */ /* 0x000fe200078e9614 */
[----:B------:R-:W-:Y:S01]  /*aae0*/  IMAD.IADD R8, R13, 0x1, R18 ;  /* 0x000000010d087824 */ /* 0x000fe200078e0212 */
[----:B------:R-:W-:-:S02]  /*aaf0*/  SHF.L.W.U32.HI R21, R12, 0xe, R12 ;  /* 0x0000000e0c157819 */ /* 0x000fc40000010e0c */
[----:B------:R-:W-:Y:S01]  /*ab00*/  SHF.R.U32.HI R22, RZ, 0x3, R12 ;  /* 0x00000003ff167819 */ /* 0x000fe2000001160c */
[----:B------:R-:W-:Y:S01]  /*ab10*/  IMAD.IADD R14, R17, 0x1, R14 ;  /* 0x00000001110e7824 */ /* 0x000fe200078e020e */
[C-C-:B------:R-:W-:Y:S02]  /*ab20*/  SHF.L.W.U32.HI R13, R8.reuse, 0xf, R8.reuse ;  /* 0x0000000f080d7819 */ /* 0x140fe40000010e08 */
[--C-:B------:R-:W-:Y:S02]  /*ab30*/  SHF.L.W.U32.HI R18, R8, 0xd, R8.reuse ;  /* 0x0000000d08127819 */ /* 0x100fe40000010e08 */
[----:B------:R-:W-:Y:S02]  /*ab40*/  SHF.R.U32.HI R15, RZ, 0xa, R8 ;  /* 0x0000000aff0f7819 */ /* 0x000fe40000011608 */
[C-C-:B------:R-:W-:Y:S02]  /*ab50*/  SHF.L.W.U32.HI R17, R14.reuse, 0xf, R14.reuse ;  /* 0x0000000f0e117819 */ /* 0x140fe40000010e0e */
[----:B------:R-:W-:-:S02]  /*ab60*/  SHF.L.W.U32.HI R20, R14, 0xd, R14 ;  /* 0x0000000d0e147819 */ /* 0x000fc40000010e0e */
[----:B------:R-:W-:Y:S02]  /*ab70*/  SHF.R.U32.HI R19, RZ, 0xa, R14 ;  /* 0x0000000aff137819 */ /* 0x000fe4000001160e */
[----:B------:R-:W-:Y:S02]  /*ab80*/  LOP3.LUT R13, R15, R13, R18, 0x96, !PT ;  /* 0x0000000d0f0d7212 */ /* 0x000fe400078e9612 */
[----:B------:R-:W-:Y:S02]  /*ab90*/  LOP3.LUT R19, R19, R17, R20, 0x96, !PT ;  /* 0x0000001113137212 */ /* 0x000fe400078e9614 */
[C-C-:B------:R-:W-:Y:S02]  /*aba0*/  SHF.L.W.U32.HI R15, R11.reuse, 0x19, R11.reuse ;  /* 0x000000190b0f7819 */ /* 0x140fe40000010e0b */
[--C-:B------:R-:W-:Y:S02]  /*abb0*/  SHF.L.W.U32.HI R18, R11, 0xe, R11.reuse ;  /* 0x0000000e0b127819 */ /* 0x100fe40000010e0b */
[----:B------:R-:W-:-:S02]  /*abc0*/  SHF.R.U32.HI R17, RZ, 0x3, R11 ;  /* 0x00000003ff117819 */ /* 0x000fc4000001160b */
[----:B------:R-:W-:Y:S02]  /*abd0*/  SHF.L.W.U32.HI R20, R12, 0x19, R12 ;  /* 0x000000190c147819 */ /* 0x000fe40000010e0c */
[----:B------:R-:W-:Y:S02]  /*abe0*/  LOP3.LUT R15, R17, R15, R18, 0x96, !PT ;  /* 0x0000000f110f7212 */ /* 0x000fe400078e9612 */
[----:B------:R-:W-:Y:S01]  /*abf0*/  IADD3 R10, PT, PT, R10, R13, R9 ;  /* 0x0000000d0a0a7210 */ /* 0x000fe20007ffe009 */
[----:B------:R-:W-:Y:S01]  /*ac00*/  IMAD.MOV.U32 R9, RZ, RZ, R14 ;  /* 0x000000ffff097224 */ /* 0x000fe200078e000e */
[----:B------:R-:W-:Y:S02]  /*ac10*/  IADD3 R11, PT, PT, R11, R19, R16 ;  /* 0x000000130b0b7210 */ /* 0x000fe40007ffe010 */
[----:B------:R-:W-:Y:S01]  /*ac20*/  LOP3.LUT R20, R22, R20, R21, 0x96, !PT ;  /* 0x0000001416147212 */ /* 0x000fe200078e9615 */
[----:B------:R-:W-:-:S04]  /*ac30*/  IMAD.IADD R10, R15, 0x1, R10 ;  /* 0x000000010f0a7824 */ /* 0x000fc800078e020a */
[----:B------:R-:W-:-:S05]  /*ac40*/  IMAD.IADD R11, R20, 0x1, R11 ;  /* 0x00000001140b7824 */ /* 0x000fca00078e020b */
[----:B------:R1:W-:Y:S01]  /*ac50*/  STL.128 [UR4+0x1c], R8 ;  /* 0x00001c08ff007987 */ /* 0x0003e20008100c04 */
[----:B------:R-:W-:Y:S05]  /*ac60*/  BRA.U UP1, `(.L_x_44) ;  /* 0xfffffff101f07547 */ /* 0x000fea000b83ffff */
[----:B------:R-:W2:Y:S04]  /*ac70*/  LDL.128 R12, [R1+0x190] ;  /* 0x00019000010c7983 */ /* 0x000ea80000100c00 */
[----:B-1----:R-:W3:Y:S01]  /*ac80*/  LDL.128 R8, [R1+0x1a0] ;  /* 0x0001a00001087983 */ /* 0x002ee20000100c00 */
        /* <DEDUP_REMOVED lines=9> */
.L_x_45:
        /* <DEDUP_REMOVED lines=65> */
[----:B------:R-:W-:Y:S01]  /*b130*/  BSSY.RECONVERGENT B0, `(.L_x_46) ;  /* 0x0000061000007945 */ /* 0x000fe20003800200 */
[----:B------:R-:W-:Y:S02]  /*b140*/  IMAD.IADD R13, R13, 0x1, R30 ;  /* 0x000000010d0d7824 */ /* 0x000fe400078e021e */
[----:B------:R-:W-:Y:S01]  /*b150*/  IMAD.IADD R14, R27, 0x1, R14 ;  /* 0x000000011b0e7824 */ /* 0x000fe200078e020e */
[--C-:B------:R-:W-:Y:S01]  /*b160*/  SHF.R.U32.HI R17, RZ, 0x10, R12.reuse ;  /* 0x00000010ff117819 */ /* 0x100fe2000001160c */
[----:B------:R-:W-:Y:S01]  /*b170*/  IMAD.IADD R15, R28, 0x1, R15 ;  /* 0x000000011c0f7824 */ /* 0x000fe200078e020f */
[----:B------:R-:W-:Y:S01]  /*b180*/  SHF.R.U32.HI R16, RZ, 0x8, R12 ;  /* 0x00000008ff107819 */ /* 0x000fe2000001160c */
[----:B------:R-:W-:Y:S02]  /*b190*/  IMAD.IADD R8, R8, 0x1, R23 ;  /* 0x0000000108087824 */ /* 0x000fe400078e0217 */
[----:B------:R-:W-:Y:S01]  /*b1a0*/  IMAD.IADD R9, R9, 0x1, R22 ;  /* 0x0000000109097824 */ /* 0x000fe200078e0216 */
[----:B------:R0:W-:Y:S01]  /*b1b0*/  STL.128 [R1+0x190], R12 ;  /* 0x0001900c01007387 */ /* 0x0001e20000100c00 */
[----:B------:R-:W-:Y:S01]  /*b1c0*/  IMAD.IADD R10, R21, 0x1, R10 ;  /* 0x00000001150a7824 */ /* 0x000fe200078e020a */
[----:B------:R-:W-:Y:S01]  /*b1d0*/  LOP3.LUT P0, RZ, R16, 0xff, R17, 0xc8, !PT ;  /* 0x000000ff10ff7812 */ /* 0x000fe2000780c811 */
[----:B------:R-:W-:-:S03]  /*b1e0*/  IMAD.IADD R11, R20, 0x1, R11 ;  /* 0x00000001140b7824 */ /* 0x000fc600078e020b */
[----:B------:R-:W-:Y:S02]  /*b1f0*/  ISETP.GT.U32.OR P0, PT, R12, 0xffffff, P0 ;  /* 0x00ffffff0c00780c */ /* 0x000fe40000704470 */
[----:B------:R0:W-:Y:S11]  /*b200*/  STL.128 [R1+0x1a0], R8 ;  /* 0x0001a00801007387 */ /* 0x0001f60000100c00 */
[----:B------:R-:W-:Y:S05]  /*b210*/  @P0 BRA `(.L_x_47) ;  /* 0x0000000400480947 */ /* 0x000fea0003800000 */
[----:B------:R-:W1:Y:S01]  /*b220*/  LDC.64 R20, c[0x0][0x380] ;  /* 0x0000e000ff147b82 */ /* 0x000e620000000a00 */
[----:B------:R-:W-:Y:S01]  /*b230*/  IMAD.MOV.U32 R22, RZ, RZ, 0x69 ;  /* 0x00000069ff167424 */ /* 0x000fe200078e00ff */
[--C-:B------:R-:W-:Y:S01]  /*b240*/  SHF.R.U32.HI R29, RZ, 0x18, R14.reuse ;  /* 0x00000018ff1d7819 */ /* 0x100fe2000001160e */
[----:B------:R-:W-:Y:S01]  /*b250*/  IMAD.MOV.U32 R27, RZ, RZ, 0x6e ;  /* 0x0000006eff1b7424 */ /* 0x000fe200078e00ff */
[----:B------:R-:W-:Y:S01]  /*b260*/  SHF.R.U32.HI R35, RZ, 0x8, R13 ;  /* 0x00000008ff237819 */ /* 0x000fe2000001160d */
[----:B------:R-:W-:Y:S01]  /*b270*/  IMAD.MOV.U32 R28, RZ, RZ, 0x6a ;  /* 0x0000006aff1c7424 */ /* 0x000fe200078e00ff */
[----:B------:R-:W-:Y:S01]  /*b280*/  SHF.R.U32.HI R31, RZ, 0x8, R15 ;  /* 0x00000008ff1f7819 */ /* 0x000fe2000001160f */
[----:B------:R-:W-:Y:S01]  /*b290*/  IMAD.MOV.U32 R23, RZ, RZ, 0x76 ;  /* 0x00000076ff177424 */ /* 0x000fe200078e00ff */
[----:B------:R-:W2:Y:S01]  /*b2a0*/  LDC.64 R18, c[0x0][0x388] ;  /* 0x0000e200ff127b82 */ /* 0x000ea20000000a00 */
[----:B------:R-:W-:Y:S01]  /*b2b0*/  IMAD.MOV.U32 R30, RZ, RZ, 0x2f ;  /* 0x0000002fff1e7424 */ /* 0x000fe200078e00ff */
[----:B------:R-:W-:Y:S01]  /*b2c0*/  SHF.R.U32.HI R33, RZ, 0x8, R14 ;  /* 0x00000008ff217819 */ /* 0x000fe2000001160e */
[----:B-1----:R1:W-:Y:S04]  /*b2d0*/  STG.E.U8 desc[UR12][R20.64+0xc], R7 ;  /* 0x00000c0714007986 */ /* 0x0023e8000c10110c */
[----:B------:R3:W-:Y:S04]  /*b2e0*/  STG.E.U8 desc[UR12][R20.64+0xd], R0 ;  /* 0x00000d0014007986 */ /* 0x0007e8000c10110c */
[----:B------:R4:W-:Y:S01]  /*b2f0*/  STG.E.U8 desc[UR12][R20.64+0x9], R24 ;  /* 0x0000091814007986 */ /* 0x0009e2000c10110c */
[----:B-1----:R-:W-:-:S03]  /*b300*/  IMAD.MOV.U32 R7, RZ, RZ, 0x2d ;  /* 0x0000002dff077424 */ /* 0x002fc600078e00ff */
[----:B------:R1:W-:Y:S02]  /*b310*/  STG.E.U8 desc[UR12][R20.64+0xb], R6 ;  /* 0x00000b0614007986 */ /* 0x0003e4000c10110c */
[----:B---3--:R-:W-:Y:S01]  /*b320*/  PRMT R0, R7, 0x7610, R0 ;  /* 0x0000761007007816 */ /* 0x008fe20000000000 */
[----:B------:R-:W-:Y:S01]  /*b330*/  IMAD.MOV.U32 R7, RZ, RZ, 0x72 ;  /* 0x00000072ff077424 */ /* 0x000fe200078e00ff */
[----:B------:R3:W-:Y:S01]  /*b340*/  STG.E.U8 desc[UR12][R20.64], R22 ;  /* 0x0000001614007986 */ /* 0x0007e2000c10110c */
[----:B----4-:R-:W-:Y:S01]  /*b350*/  PRMT R24, R27, 0x7610, R24 ;  /* 0x000076101b187816 */ /* 0x010fe20000000018 */
[----:B------:R-:W-:Y:S02]  /*b360*/  IMAD.MOV.U32 R27, RZ, RZ, 0x6f ;  /* 0x0000006fff1b7424 */ /* 0x000fe400078e00ff */
[----:B------:R4:W-:Y:S01]  /*b370*/  STG.E.U8 desc[UR12][R20.64+0xa], R25 ;  /* 0x00000a1914007986 */ /* 0x0009e2000c10110c */
[----:B-1----:R-:W-:Y:S01]  /*b380*/  PRMT R6, R28, 0x7610, R6 ;  /* 0x000076101c067816 */ /* 0x002fe20000000006 */
[----:B------:R-:W-:-:S02]  /*b390*/  IMAD.MOV.U32 R28, RZ, RZ, 0x67 ;  /* 0x00000067ff1c7424 */ /* 0x000fc400078e00ff */
[----:B------:R1:W-:Y:S01]  /*b3a0*/  STG.E.U8 desc[UR12][R20.64+0x1], R23 ;  /* 0x0000011714007986 */ /* 0x0003e2000c10110c */
[----:B---3--:R-:W-:-:S03]  /*b3b0*/  PRMT R22, R7, 0x7610, R22 ;  /* 0x0000761007167816 */ /* 0x008fc60000000016 */
[----:B------:R-:W-:Y:S01]  /*b3c0*/  STG.E.U8 desc[UR12][R20.64+0x2], R24 ;  /* 0x0000021814007986 */ /* 0x000fe2000c10110c */
[--C-:B------:R-:W-:Y:S02]  /*b3d0*/  SHF.R.U32.HI R7, RZ, 0x10, R13.reuse ;  /* 0x00000010ff077819 */ /* 0x100fe4000001160d */
[----:B----4-:R-:W-:Y:S01]  /*b3e0*/  SHF.R.U32.HI R25, RZ, 0x18, R13 ;  /* 0x00000018ff197819 */ /* 0x010fe2000001160d */
[----:B------:R-:W-:Y:S01]  /*b3f0*/  STG.E.U8 desc[UR12][R20.64+0x3], R6 ;  /* 0x0000030614007986 */ /* 0x000fe2000c10110c */
[----:B-1----:R-:W-:-:S03]  /*b400*/  SHF.R.U32.HI R23, RZ, 0x10, R14 ;  /* 0x00000010ff177819 */ /* 0x002fc6000001160e */
[----:B------:R-:W-:Y:S04]  /*b410*/  STG.E.U8 desc[UR12][R20.64+0x4], R0 ;  /* 0x0000040014007986 */ /* 0x000fe8000c10110c */
[----:B------:R1:W-:Y:S04]  /*b420*/  STG.E.U8 desc[UR12][R20.64+0x5], R27 ;  /* 0x0000051b14007986 */ /* 0x0003e8000c10110c */
[----:B------:R-:W-:Y:S04]  /*b430*/  STG.E.U8 desc[UR12][R20.64+0x6], R22 ;  /* 0x0000061614007986 */ /* 0x000fe8000c10110c */
[----:B------:R-:W-:Y:S04]  /*b440*/  STG.E.U8 desc[UR12][R20.64+0x7], R28 ;  /* 0x0000071c14007986 */ /* 0x000fe8000c10110c */
[----:B------:R3:W-:Y:S01]  /*b450*/  STG.E.U8 desc[UR12][R20.64+0x8], R30 ;  /* 0x0000081e14007986 */ /* 0x0007e2000c10110c */
[----:B-1----:R-:W-:-:S03]  /*b460*/  SHF.R.U32.HI R27, RZ, 0x18, R15 ;  /* 0x00000018ff1b7819 */ /* 0x002fc6000001160f */
[----:B--2---:R1:W-:Y:S04]  /*b470*/  STG.E.U8 desc[UR12][R18.64+0x1], R17 ;  /* 0x0000011112007986 */ /* 0x0043e8000c10110c */
[----:B------:R2:W-:Y:S04]  /*b480*/  STG.E.U8 desc[UR12][R18.64+0x5], R7 ;  /* 0x0000050712007986 */ /* 0x0005e8000c10110c */
[----:B------:R4:W-:Y:S01]  /*b490*/  STG.E.U8 desc[UR12][R18.64+0x4], R25 ;  /* 0x0000041912007986 */ /* 0x0009e2000c10110c */
[----:B---3--:R-:W-:Y:S02]  /*b4a0*/  SHF.R.U32.HI R21, RZ, 0x10, R15 ;  /* 0x00000010ff157819 */ /* 0x008fe4000001160f */
[----:B-1----:R-:W-:Y:S01]  /*b4b0*/  SHF.R.U32.HI R17, RZ, 0x10, R9 ;  /* 0x00000010ff117819 */ /* 0x002fe20000011609 */
[----:B------:R0:W-:Y:S01]  /*b4c0*/  STG.E.U8 desc[UR12][R18.64+0x7], R13 ;  /* 0x0000070d12007986 */ /* 0x0001e2000c10110c */
[----:B--2---:R-:W-:-:S03]  /*b4d0*/  SHF.R.U32.HI R7, RZ, 0x10, R8 ;  /* 0x00000010ff077819 */ /* 0x004fc60000011608 */
[----:B------:R1:W-:Y:S01]  /*b4e0*/  STG.E.U8 desc[UR12][R18.64+0x9], R23 ;  /* 0x0000091712007986 */ /* 0x0003e2000c10110c */
[----:B----4-:R-:W-:-:S03]  /*b4f0*/  SHF.R.U32.HI R25, RZ, 0x18, R8 ;  /* 0x00000018ff197819 */ /* 0x010fc60000011608 */
[----:B------:R2:W-:Y:S04]  /*b500*/  STG.E.U8 desc[UR12][R18.64+0x8], R29 ;  /* 0x0000081d12007986 */ /* 0x0005e8000c10110c */
[----:B------:R3:W-:Y:S01]  /*b510*/  STG.E.U8 desc[UR12][R18.64+0xd], R21 ;  /* 0x00000d1512007986 */ /* 0x0007e2000c10110c */
[----:B0-----:R-:W-:-:S03]  /*b520*/  SHF.R.U32.HI R13, RZ, 0x10, R10 ;  /* 0x00000010ff0d7819 */ /* 0x001fc6000001160a */
[----:B------:R0:W-:Y:S01]  /*b530*/  STG.E.U8 desc[UR12][R18.64+0xc], R27 ;  /* 0x00000c1b12007986 */ /* 0x0001e2000c10110c */
[----:B-1----:R-:W-:-:S03]  /*b540*/  SHF.R.U32.HI R23, RZ, 0x18, R9 ;  /* 0x00000018ff177819 */ /* 0x002fc60000011609 */
[----:B------:R1:W-:Y:S01]  /*b550*/  STG.E.U8 desc[UR12][R18.64+0xf], R15 ;  /* 0x00000f0f12007986 */ /* 0x0003e2000c10110c */
[----:B--2---:R-:W-:-:S03]  /*b560*/  SHF.R.U32.HI R29, RZ, 0x8, R8 ;  /* 0x00000008ff1d7819 */ /* 0x004fc60000011608 */
[----:B------:R2:W-:Y:S01]  /*b570*/  STG.E.U8 desc[UR12][R18.64+0x11], R7 ;  /* 0x0000110712007986 */ /* 0x0005e2000c10110c */
[----:B---3--:R-:W-:-:S03]  /*b580*/  SHF.R.U32.HI R21, RZ, 0x18, R10 ;  /* 0x00000018ff157819 */ /* 0x008fc6000001160a */
[----:B------:R3:W-:Y:S01]  /*b590*/  STG.E.U8 desc[UR12][R18.64+0x10], R25 ;  /* 0x0000101912007986 */ /* 0x0007e2000c10110c */
[----:B0-----:R-:W-:-:S03]  /*b5a0*/  SHF.R.U32.HI R27, RZ, 0x8, R9 ;  /* 0x00000008ff1b7819 */ /* 0x001fc60000011609 */
[----:B------:R0:W-:Y:S01]  /*b5b0*/  STG.E.U8 desc[UR12][R18.64+0x15], R17 ;  /* 0x0000151112007986 */ /* 0x0001e2000c10110c */
[--C-:B-1----:R-:W-:Y:S02]  /*b5c0*/  SHF.R.U32.HI R15, RZ, 0x18, R11.reuse ;  /* 0x00000018ff0f7819 */ /* 0x102fe4000001160b */
[----:B--2---:R-:W-:Y:S01]  /*b5d0*/  SHF.R.U32.HI R7, RZ, 0x10, R11 ;  /* 0x00000010ff077819 */ /* 0x004fe2000001160b */
[----:B------:R1:W-:Y:S01]  /*b5e0*/  STG.E.U8 desc[UR12][R18.64+0x2], R16 ;  /* 0x0000021012007986 */ /* 0x0003e2000c10110c */
[----:B---3--:R-:W-:-:S03]  /*b5f0*/  SHF.R.U32.HI R25, RZ, 0x8, R10 ;  /* 0x00000008ff197819 */ /* 0x008fc6000001160a */
[----:B------:R1:W-:Y:S01]  /*b600*/  STG.E.U8 desc[UR12][R18.64+0x3], R12 ;  /* 0x0000030c12007986 */ /* 0x0003e2000c10110c */
[----:B0-----:R-:W-:-:S03]  /*b610*/  SHF.R.U32.HI R17, RZ, 0x8, R11 ;  /* 0x00000008ff117819 */ /* 0x001fc6000001160b */
[----:B------:R1:W-:Y:S04]  /*b620*/  STG.E.U8 desc[UR12][R18.64+0x6], R35 ;  /* 0x0000062312007986 */ /* 0x0003e8000c10110c */
        /* <DEDUP_REMOVED lines=16> */
[----:B------:R1:W-:Y:S02]  /*b730*/  STG.E.U8 desc[UR12][R18.64], RZ ;  /* 0x000000ff12007986 */ /* 0x0003e4000c10110c */
.L_x_47:
[----:B------:R-:W-:Y:S05]  /*b740*/  BSYNC.RECONVERGENT B0 ;  /* 0x0000000000007941 */ /* 0x000fea0003800200 */
.L_x_46:
[----:B------:R-:W-:Y:S05]  /*b750*/  BRA.U UP0, `(.L_x_48) ;  /* 0xffffff9500747547 */ /* 0x000fea000b83ffff */
[----:B-1----:R-:W1:Y:S02]  /*b760*/  LDC.64 R6, c[0x0][0x380] ;  /* 0x0000e000ff067b82 */ /* 0x002e640000000a00 */
[----:B-1----:R-:W2:Y:S02]  /*b770*/  LDG.E.U8 R6, desc[UR12][R6.64] ;  /* 0x0000000c06067981 */ /* 0x002ea4000c1e1100 */
[----:B--2---:R-:W-:-:S13]  /*b780*/  ISETP.NE.AND P0, PT, R6, RZ, PT ;  /* 0x000000ff0600720c */ /* 0x004fda0003f05270 */
[----:B------:R-:W-:Y:S05]  /*b790*/  @P0 EXIT ;  /* 0x000000000000094d */ /* 0x000fea0003800000 */
[----:B------:R-:W-:Y:S05]  /*b7a0*/  BRA `(.L_x_49) ;  /* 0xffffff9400587947 */ /* 0x000fea000383ffff */
.L_x_50:
[----:B------:R-:W-:-:S00]  /*b7b0*/  BRA `(.L_x_50) ;  /* 0xfffffffc00fc7947 */ /* 0x000fc0000383ffff */
[----:B------:R-:W-:-:S00]  /*b7c0*/  NOP ;  /* 0x0000000000007918 */ /* 0x000fc00000000000 */
        /* <DEDUP_REMOVED lines=11> */
.L_x_51:


//--------------------- .nv.global.init           --------------------------
	.section	.nv.global.init,"aw",@progbits
	.align	4
.nv.global.init:
	.type		mrg32k3aM1SubSeq,@object
	.size		mrg32k3aM1SubSeq,(mrg32k3aM2SubSeq - mrg32k3aM1SubSeq)
mrg32k3aM1SubSeq:
        /* <DEDUP_REMOVED lines=126> */
	.type		mrg32k3aM2SubSeq,@object
	.size		mrg32k3aM2SubSeq,(mrg32k3aM1 - mrg32k3aM2SubSeq)
mrg32k3aM2SubSeq:
        /* <DEDUP_REMOVED lines=126> */
	.type		mrg32k3aM1,@object
	.size		mrg32k3aM1,(mrg32k3aM1Seq - mrg32k3aM1)
mrg32k3aM1:
        /* <DEDUP_REMOVED lines=144> */
	.type		mrg32k3aM1Seq,@object
	.size		mrg32k3aM1Seq,(mrg32k3aM2 - mrg32k3aM1Seq)
mrg32k3aM1Seq:
        /* <DEDUP_REMOVED lines=144> */
	.type		mrg32k3aM2,@object
	.size		mrg32k3aM2,(mrg32k3aM2Seq - mrg32k3aM2)
mrg32k3aM2:
        /* <DEDUP_REMOVED lines=144> */
	.type		mrg32k3aM2Seq,@object
	.size		mrg32k3aM2Seq,(precalc_xorwow_matrix - mrg32k3aM2Seq)
mrg32k3aM2Seq:
        /* <DEDUP_REMOVED lines=144> */
	.type		precalc_xorwow_matrix,@object
	.size		precalc_xorwow_matrix,(precalc_xorwow_offset_matrix - precalc_xorwow_matrix)
precalc_xorwow_matrix:
        /* <DEDUP_REMOVED lines=6400> */
	.type		precalc_xorwow_offset_matrix,@object
	.size		precalc_xorwow_offset_matrix,(.L_1 - precalc_xorwow_offset_matrix)
precalc_xorwow_offset_matrix:
        /* <DEDUP_REMOVED lines=6400> */
.L_1:


//--------------------- .nv.shared.reserved.0     --------------------------
	.section	.nv.shared.reserved.0,"aw",@nobits
	.weak		__nv_reservedSMEM_offset_0_alias
	.size		__nv_reservedSMEM_offset_0_alias, 0, 64
	.other		__nv_reservedSMEM_offset_0_alias,@"STO_CUDA_RESERVED_SHARED STV_DEFAULT"
__nv_reservedSMEM_offset_0_alias:
	.zero		0
	.zero		64


//--------------------- .nv.constant0._Z9hash_huntPhS_ --------------------------
	.section	.nv.constant0._Z9hash_huntPhS_,"a",@progbits
	.sectionflags	@""
	.align	4
.nv.constant0._Z9hash_huntPhS_:
	.zero		912


//--------------------- SYMBOLS --------------------------

	.type		.nv.reservedSmem.offset0,@object
	.size		.nv.reservedSmem.offset0,0x4
